	.target	sm_90a

	.elftype	@"ET_EXEC"


//--------------------- .note.nv.tkinfo           --------------------------
	.section	.note.nv.tkinfo,"",@"SHT_NOTE"
	.sectionflags	@"SHF_NOTE_NV_TKINFO"
	.tkinfo
        /*0018*/ 	.word	0x00000002
        /*0030*/ 	.string	""
        /*0030*/ 	.string	"ptxas"
        /*0030*/ 	.string	"Cuda compilation tools, release 13.0, V13.0.88"
        /*0030*/ 	.string	"Build cuda_13.0.r13.0/compiler.36424714_0"
        /*0030*/ 	.string	"-arch sm_90a -m 64 "



//--------------------- .note.nv.cuinfo           --------------------------
	.section	.note.nv.cuinfo,"",@"SHT_NOTE"
	.sectionflags	@"SHF_NOTE_NV_CUINFO"
        /*0018*/ 	.short	0x0002
        /*001a*/ 	.short	0x005a
        /*001c*/ 	.short	0x0082
	.zero		2


//--------------------- .nv.info                  --------------------------
	.section	.nv.info,"",@"SHT_CUDA_INFO"
	.align	4


	//----- nvinfo : EIATTR_REGCOUNT
	.align		4
        /*0000*/ 	.byte	0x04, 0x2f
        /*0002*/ 	.short	(.L_12 - .L_11)
	.align		4
.L_11:
        /*0004*/ 	.word	index@(_ZN7cutlass13device_kernelINS_4gemm6kernel13GemmUniversalIN4cute5tupleIJiiiiEEENS1_10collective13CollectiveMmaINS1_37MainloopSm90TmaGmmaWarpSpecializedFP8ILi5ENS5_IJNS4_1CILi1EEESB_SB_EEENS1_32KernelTmaWarpSpecializedPingpongEEENS5_IJNSA_ILi64EEENSA_ILi256EEENSA_ILi128EEEEEENS_12float_e4m3_tENS5_IJlSB_lEEESJ_SK_NS4_8TiledMMAINS4_8MMA_AtomIJNS4_4SM904GMMA31MMA_64x256x32_F32E4M3E4M3_SS_TNILNSO_7ScaleInE1ELSQ_1EEEEEENS4_6LayoutISC_NS5_IJNSA_ILi0EEESU_SU_EEEEENS5_IJNS4_10UnderscoreESX_SX_EEEEENS4_13SM90_TMA_LOADENS4_14ComposedLayoutINS4_7SwizzleILi3ELi4ELi3EEENS4_18smem_ptr_flag_bitsILi8EEENST_INS5_IJNSA_ILi8EEESH_EEENS5_IJSH_SB_EEEEEEEvNS4_8identityES10_S1A_vS1B_EENS_8epilogue10collective6detail29Sm90TmaWarpSpecializedAdapterINS1E_15DefaultEpilogueISJ_SK_SK_NS1D_6thread17LinearCombinationISJ_Li1EffLNS1I_9ScaleType4KindE0ELNS_15FloatRoundStyleE2ESJ_EENS1_15EpilogueDefaultEEEEEvvEEEEvNT_6ParamsE)
        /*0008*/ 	.word	0x000000a8


	//----- nvinfo : EIATTR_FRAME_SIZE
	.align		4
.L_12:
        /*000c*/ 	.byte	0x04, 0x11
        /*000e*/ 	.short	(.L_14 - .L_13)
	.align		4
.L_13:
        /*0010*/ 	.word	index@(_ZN7cutlass13device_kernelINS_4gemm6kernel13GemmUniversalIN4cute5tupleIJiiiiEEENS1_10collective13CollectiveMmaINS1_37MainloopSm90TmaGmmaWarpSpecializedFP8ILi5ENS5_IJNS4_1CILi1EEESB_SB_EEENS1_32KernelTmaWarpSpecializedPingpongEEENS5_IJNSA_ILi64EEENSA_ILi256EEENSA_ILi128EEEEEENS_12float_e4m3_tENS5_IJlSB_lEEESJ_SK_NS4_8TiledMMAINS4_8MMA_AtomIJNS4_4SM904GMMA31MMA_64x256x32_F32E4M3E4M3_SS_TNILNSO_7ScaleInE1ELSQ_1EEEEEENS4_6LayoutISC_NS5_IJNSA_ILi0EEESU_SU_EEEEENS5_IJNS4_10UnderscoreESX_SX_EEEEENS4_13SM90_TMA_LOADENS4_14ComposedLayoutINS4_7SwizzleILi3ELi4ELi3EEENS4_18smem_ptr_flag_bitsILi8EEENST_INS5_IJNSA_ILi8EEESH_EEENS5_IJSH_SB_EEEEEEEvNS4_8identityES10_S1A_vS1B_EENS_8epilogue10collective6detail29Sm90TmaWarpSpecializedAdapterINS1E_15DefaultEpilogueISJ_SK_SK_NS1D_6thread17LinearCombinationISJ_Li1EffLNS1I_9ScaleType4KindE0ELNS_15FloatRoundStyleE2ESJ_EENS1_15EpilogueDefaultEEEEEvvEEEEvNT_6ParamsE)
        /*0014*/ 	.word	0x00000108


	//----- nvinfo : EIATTR_MIN_STACK_SIZE
	.align		4
.L_14:
        /*0018*/ 	.byte	0x04, 0x12
        /*001a*/ 	.short	(.L_16 - .L_15)
	.align		4
.L_15:
        /*001c*/ 	.word	index@(_ZN7cutlass13device_kernelINS_4gemm6kernel13GemmUniversalIN4cute5tupleIJiiiiEEENS1_10collective13CollectiveMmaINS1_37MainloopSm90TmaGmmaWarpSpecializedFP8ILi5ENS5_IJNS4_1CILi1EEESB_SB_EEENS1_32KernelTmaWarpSpecializedPingpongEEENS5_IJNSA_ILi64EEENSA_ILi256EEENSA_ILi128EEEEEENS_12float_e4m3_tENS5_IJlSB_lEEESJ_SK_NS4_8TiledMMAINS4_8MMA_AtomIJNS4_4SM904GMMA31MMA_64x256x32_F32E4M3E4M3_SS_TNILNSO_7ScaleInE1ELSQ_1EEEEEENS4_6LayoutISC_NS5_IJNSA_ILi0EEESU_SU_EEEEENS5_IJNS4_10UnderscoreESX_SX_EEEEENS4_13SM90_TMA_LOADENS4_14ComposedLayoutINS4_7SwizzleILi3ELi4ELi3EEENS4_18smem_ptr_flag_bitsILi8EEENST_INS5_IJNSA_ILi8EEESH_EEENS5_IJSH_SB_EEEEEEEvNS4_8identityES10_S1A_vS1B_EENS_8epilogue10collective6detail29Sm90TmaWarpSpecializedAdapterINS1E_15DefaultEpilogueISJ_SK_SK_NS1D_6thread17LinearCombinationISJ_Li1EffLNS1I_9ScaleType4KindE0ELNS_15FloatRoundStyleE2ESJ_EENS1_15EpilogueDefaultEEEEEvvEEEEvNT_6ParamsE)
        /*0020*/ 	.word	0x00000108
.L_16:


//--------------------- .nv.compat                --------------------------
	.section	.nv.compat,"",@"SHT_CUDA_COMPAT_INFO"
	.align	4
        /*0000*/ 	.byte	0x02, 0x09, 0x01, 0x00, 0x02, 0x02, 0x04, 0x00, 0x02, 0x05, 0x05, 0x00, 0x03, 0x07, 0x01, 0x01
        /*0010*/ 	.byte	0x02, 0x03, 0x01, 0x00, 0x02, 0x06, 0x01, 0x00, 0x04, 0x0b, 0x08, 0x00, 0x00, 0x00, 0x00, 0x00
        /*0020*/ 	.byte	0x00, 0x00, 0x00, 0x00


//--------------------- .nv.info._ZN7cutlass13device_kernelINS_4gemm6kernel13GemmUniversalIN4cute5tupleIJiiiiEEENS1_10collective13CollectiveMmaINS1_37MainloopSm90TmaGmmaWarpSpecializedFP8ILi5ENS5_IJNS4_1CILi1EEESB_SB_EEENS1_32KernelTmaWarpSpecializedPingpongEEENS5_IJNSA_ILi64EEENSA_ILi256EEENSA_ILi128EEEEEENS_12float_e4m3_tENS5_IJlSB_lEEESJ_SK_NS4_8TiledMMAINS4_8MMA_AtomIJNS4_4SM904GMMA31MMA_64x256x32_F32E4M3E4M3_SS_TNILNSO_7ScaleInE1ELSQ_1EEEEEENS4_6LayoutISC_NS5_IJNSA_ILi0EEESU_SU_EEEEENS5_IJNS4_10UnderscoreESX_SX_EEEEENS4_13SM90_TMA_LOADENS4_14ComposedLayoutINS4_7SwizzleILi3ELi4ELi3EEENS4_18smem_ptr_flag_bitsILi8EEENST_INS5_IJNSA_ILi8EEESH_EEENS5_IJSH_SB_EEEEEEEvNS4_8identityES10_S1A_vS1B_EENS_8epilogue10collective6detail29Sm90TmaWarpSpecializedAdapterINS1E_15DefaultEpilogueISJ_SK_SK_NS1D_6thread17LinearCombinationISJ_Li1EffLNS1I_9ScaleType4KindE0ELNS_15FloatRoundStyleE2ESJ_EENS1_15EpilogueDefaultEEEEEvvEEEEvNT_6ParamsE --------------------------
	.section	.nv.info._ZN7cutlass13device_kernelINS_4gemm6kernel13GemmUniversalIN4cute5tupleIJiiiiEEENS1_10collective13CollectiveMmaINS1_37MainloopSm90TmaGmmaWarpSpecializedFP8ILi5ENS5_IJNS4_1CILi1EEESB_SB_EEENS1_32KernelTmaWarpSpecializedPingpongEEENS5_IJNSA_ILi64EEENSA_ILi256EEENSA_ILi128EEEEEENS_12float_e4m3_tENS5_IJlSB_lEEESJ_SK_NS4_8TiledMMAINS4_8MMA_AtomIJNS4_4SM904GMMA31MMA_64x256x32_F32E4M3E4M3_SS_TNILNSO_7ScaleInE1ELSQ_1EEEEEENS4_6LayoutISC_NS5_IJNSA_ILi0EEESU_SU_EEEEENS5_IJNS4_10UnderscoreESX_SX_EEEEENS4_13SM90_TMA_LOADENS4_14ComposedLayoutINS4_7SwizzleILi3ELi4ELi3EEENS4_18smem_ptr_flag_bitsILi8EEENST_INS5_IJNSA_ILi8EEESH_EEENS5_IJSH_SB_EEEEEEEvNS4_8identityES10_S1A_vS1B_EENS_8epilogue10collective6detail29Sm90TmaWarpSpecializedAdapterINS1E_15DefaultEpilogueISJ_SK_SK_NS1D_6thread17LinearCombinationISJ_Li1EffLNS1I_9ScaleType4KindE0ELNS_15FloatRoundStyleE2ESJ_EENS1_15EpilogueDefaultEEEEEvvEEEEvNT_6ParamsE,"",@"SHT_CUDA_INFO"
	.sectionflags	@""
	.align	4


	//----- nvinfo : EIATTR_CUDA_API_VERSION
	.align		4
        /*0000*/ 	.byte	0x04, 0x37
        /*0002*/ 	.short	(.L_18 - .L_17)
.L_17:
        /*0004*/ 	.word	0x00000082


	//----- nvinfo : EIATTR_KPARAM_INFO
	.align		4
.L_18:
        /*0008*/ 	.byte	0x04, 0x17
        /*000a*/ 	.short	(.L_20 - .L_19)
.L_19:
        /*000c*/ 	.word	0x00000000
        /*0010*/ 	.short	0x0000
        /*0012*/ 	.short	0x0070
        /*0014*/ 	.byte	0x00, 0xf0, 0x01, 0x10


	//----- nvinfo : EIATTR_SPARSE_MMA_MASK
	.align		4
.L_20:
        /*0018*/ 	.byte	0x03, 0x50
        /*001a*/ 	.short	0x0000


	//----- nvinfo : EIATTR_MAXREG_COUNT
	.align		4
        /*001c*/ 	.byte	0x03, 0x1b
        /*001e*/ 	.short	0x00a8


	//----- nvinfo : EIATTR_NUM_BARRIERS
	.align		4
        /*0020*/ 	.byte	0x02, 0x4c
        /*0022*/ 	.byte	0x01
	.zero		1


	//----- nvinfo : EIATTR_ANNOTATIONS
	.align		4
        /*0024*/ 	.byte	0x04, 0x55
        /*0026*/ 	.short	(.L_22 - .L_21)


	//   ....[0]....
.L_21:
        /*0028*/ 	.word	0x00000001
        /*002c*/ 	.byte	0x70, 0x0b, 0x00, 0x00, 0x01, 0x00, 0x00, 0x00, 0xa0, 0x0b, 0x00, 0x00, 0x01, 0x00, 0x00, 0x00
        /* <DEDUP_REMOVED lines=203> */
        /*0cec*/ 	.byte	0x10, 0x01, 0x01, 0x00


	//----- nvinfo : EIATTR_MERCURY_ISA_VERSION
	.align		4
.L_22:
        /*0cf0*/ 	.byte	0x03, 0x5f
        /*0cf2*/ 	.short	0x0101


	//----- nvinfo : EIATTR_INT_WARP_WIDE_INSTR_OFFSETS
	.align		4
        /*0cf4*/ 	.byte	0x04, 0x31
        /*0cf6*/ 	.short	(.L_24 - .L_23)


	//   ....[0]....
.L_23:
        /*0cf8*/ 	.word	0x000004d0


	//   ....[1]....
        /*0cfc*/ 	.word	0x000004e0


	//   ....[2]....
        /*0d00*/ 	.word	0x00000550


	//   ....[3]....
        /*0d04*/ 	.word	0x00000560


	//   ....[4]....
        /*0d08*/ 	.word	0x00000570


	//   ....[5]....
        /*0d0c*/ 	.word	0x00000590


	//   ....[6]....
        /*0d10*/ 	.word	0x000005f0


	//   ....[7]....
        /*0d14*/ 	.word	0x00000610


	//----- nvinfo : EIATTR_COOP_GROUP_MASK_REGIDS
	.align		4
.L_24:
        /*0d18*/ 	.byte	0x04, 0x29
        /*0d1a*/ 	.short	(.L_26 - .L_25)


	//   ....[0]....
.L_25:
        /*0d1c*/ 	.word	0xffffffff


	//   ....[1]....
        /*0d20*/ 	.word	0xffffffff


	//   ....[2]....
        /*0d24*/ 	.word	0xffffffff


	//   ....[3]....
        /*0d28*/ 	.word	0xffffffff


	//   ....[4]....
        /*0d2c*/ 	.word	0xffffffff


	//   ....[5]....
        /*0d30*/ 	.word	0xffffffff


	//----- nvinfo : EIATTR_COOP_GROUP_INSTR_OFFSETS
	.align		4
.L_26:
        /*0d34*/ 	.byte	0x04, 0x28
        /*0d36*/ 	.short	(.L_28 - .L_27)


	//   ....[0]....
.L_27:
        /*0d38*/ 	.word	0x00000060


	//   ....[1]....
        /*0d3c*/ 	.word	0x00000090


	//   ....[2]....
        /*0d40*/ 	.word	0x00000190


	//   ....[3]....
        /*0d44*/ 	.word	0x000003c0


	//   ....[4]....
        /*0d48*/ 	.word	0x00000400


	//   ....[5]....
        /*0d4c*/ 	.word	0x00000440


	//----- nvinfo : EIATTR_REG_RECONFIG
	.align		4
.L_28:
        /*0d50*/ 	.byte	0x01, 0x54
	.zero		2


	//----- nvinfo : EIATTR_MBARRIER_INSTR_OFFSETS
	.align		4
        /*0d54*/ 	.byte	0x04, 0x39
        /*0d56*/ 	.short	(.L_30 - .L_29)


	//   ....[0]....
.L_29:
        /*0d58*/ 	.word	0x00000310
        /*0d5c*/ 	.word	0x000000ff
        /*0d60*/ 	.word	0x00000000
        /*0d64*/ 	.short	0x0100
        /*0d66*/ 	.byte	0x07
	.zero		1


	//   ....[1]....
        /*0d68*/ 	.word	0x00000320
        /*0d6c*/ 	.word	0x000000ff
        /*0d70*/ 	.word	0x00000028
        /*0d74*/ 	.short	0x0100
        /*0d76*/ 	.byte	0x07
	.zero		1


	//   ....[2]....
        /*0d78*/ 	.word	0x00000330
        /*0d7c*/ 	.word	0x000000ff
        /*0d80*/ 	.word	0x00000008
        /*0d84*/ 	.short	0x0100
        /*0d86*/ 	.byte	0x07
	.zero		1


	//   ....[3]....
        /*0d88*/ 	.word	0x00000340
        /*0d8c*/ 	.word	0x000000ff
        /*0d90*/ 	.word	0x00000030
        /*0d94*/ 	.short	0x0100
        /*0d96*/ 	.byte	0x07
	.zero		1


	//   ....[4]....
        /*0d98*/ 	.word	0x00000350
        /*0d9c*/ 	.word	0x000000ff
        /*0da0*/ 	.word	0x00000010
        /*0da4*/ 	.short	0x0100
        /*0da6*/ 	.byte	0x07
	.zero		1


	//   ....[5]....
        /*0da8*/ 	.word	0x00000360
        /*0dac*/ 	.word	0x000000ff
        /*0db0*/ 	.word	0x00000038
        /*0db4*/ 	.short	0x0100
        /*0db6*/ 	.byte	0x07
	.zero		1


	//   ....[6]....
        /*0db8*/ 	.word	0x00000370
        /*0dbc*/ 	.word	0x000000ff
        /*0dc0*/ 	.word	0x00000018
        /*0dc4*/ 	.short	0x0100
        /*0dc6*/ 	.byte	0x07
	.zero		1


	//   ....[7]....
        /*0dc8*/ 	.word	0x00000380
        /*0dcc*/ 	.word	0x000000ff
        /*0dd0*/ 	.word	0x00000040
        /*0dd4*/ 	.short	0x0100
        /*0dd6*/ 	.byte	0x07
	.zero		1


	//   ....[8]....
        /*0dd8*/ 	.word	0x00000390
        /*0ddc*/ 	.word	0x000000ff
        /*0de0*/ 	.word	0x00000020
        /*0de4*/ 	.short	0x0100
        /*0de6*/ 	.byte	0x07
	.zero		1


	//   ....[9]....
        /*0de8*/ 	.word	0x000003a0
        /*0dec*/ 	.word	0x000000ff
        /*0df0*/ 	.word	0x00000048
        /*0df4*/ 	.short	0x0100
        /*0df6*/ 	.byte	0x07
	.zero		1


	//   ....[10]....
        /*0df8*/ 	.word	0x00000630
        /*0dfc*/ 	.word	0x000000ff
        /*0e00*/ 	.word	0x00000080
        /*0e04*/ 	.short	0x0100
        /*0e06*/ 	.byte	0x07
	.zero		1


	//   ....[11]....
        /*0e08*/ 	.word	0x00000640
        /*0e0c*/ 	.word	0x000000ff
        /*0e10*/ 	.word	0x00000088
        /*0e14*/ 	.short	0x0100
        /*0e16*/ 	.byte	0x07
	.zero		1


	//   ....[12]....
        /*0e18*/ 	.word	0x00000680
        /*0e1c*/ 	.word	0x000000ff
        /*0e20*/ 	.word	0x00000060
        /*0e24*/ 	.short	0x0100
        /*0e26*/ 	.byte	0x0a
	.zero		1


	//   ....[13]....
        /*0e28*/ 	.word	0x000006a0
        /*0e2c*/ 	.word	0x000000ff
        /*0e30*/ 	.word	0x00000068
        /*0e34*/ 	.short	0x0100
        /*0e36*/ 	.byte	0x0a
	.zero		1


	//   ....[14]....
        /*0e38*/ 	.word	0x000006b0
        /*0e3c*/ 	.word	0x000000ff
        /*0e40*/ 	.word	0x00000070
        /*0e44*/ 	.short	0x0100
        /*0e46*/ 	.byte	0x0a
	.zero		1


	//   ....[15]....
        /*0e48*/ 	.word	0x000006c0
        /*0e4c*/ 	.word	0x000000ff
        /*0e50*/ 	.word	0x00000078
        /*0e54*/ 	.short	0x0100
        /*0e56*/ 	.byte	0x0a
	.zero		1


	//   ....[16]....
        /*0e58*/ 	.word	0x000015d0
        /*0e5c*/ 	.word	0x000000ff
        /*0e60*/ 	.word	0xfffffff8
        /*0e64*/ 	.short	0x010a
        /*0e66*/ 	.byte	0x12
	.zero		1


	//   ....[17]....
        /*0e68*/ 	.word	0x00001fa0
        /*0e6c*/ 	.word	0x000000ff
        /*0e70*/ 	.word	0x00000000
        /*0e74*/ 	.short	0x010a
        /*0e76*/ 	.byte	0x06
	.zero		1


	//   ....[18]....
        /*0e78*/ 	.word	0x00001fe0
        /*0e7c*/ 	.word	0x000000ff
        /*0e80*/ 	.word	0x00000000
        /*0e84*/ 	.short	0x010a
        /*0e86*/ 	.byte	0x06
	.zero		1


	//   ....[19]....
        /*0e88*/ 	.word	0x00003280
        /*0e8c*/ 	.word	0x000000ff
        /*0e90*/ 	.word	0x00000000
        /*0e94*/ 	.short	0x010a
        /*0e96*/ 	.byte	0x09
	.zero		1


	//   ....[20]....
        /*0e98*/ 	.word	0x000032c0
        /*0e9c*/ 	.word	0x000000ff
        /*0ea0*/ 	.word	0x00000000
        /*0ea4*/ 	.short	0x010a
        /*0ea6*/ 	.byte	0x09
	.zero		1


	//   ....[21]....
        /*0ea8*/ 	.word	0x000043c0
        /*0eac*/ 	.word	0x000000ff
        /*0eb0*/ 	.word	0x00000000
        /*0eb4*/ 	.short	0x0101
        /*0eb6*/ 	.byte	0x08
	.zero		1


	//   ....[22]....
        /*0eb8*/ 	.word	0x00005430
        /*0ebc*/ 	.word	0x000000e5
        /*0ec0*/ 	.word	0x00000000
        /*0ec4*/ 	.short	0x0101
        /*0ec6*/ 	.byte	0x1c
	.zero		1


	//   ....[23]....
        /*0ec8*/ 	.word	0x00005550
        /*0ecc*/ 	.word	0x000000ff
        /*0ed0*/ 	.word	0x00000000
        /*0ed4*/ 	.short	0x0101
        /*0ed6*/ 	.byte	0x08
	.zero		1


	//   ....[24]....
        /*0ed8*/ 	.word	0x00005600
        /*0edc*/ 	.word	0x000000ff
        /*0ee0*/ 	.word	0x00000008
        /*0ee4*/ 	.short	0x010a
        /*0ee6*/ 	.byte	0x12
	.zero		1


	//   ....[25]....
        /*0ee8*/ 	.word	0x0000e7d0
        /*0eec*/ 	.word	0x00000003
        /*0ef0*/ 	.word	0x00000000
        /*0ef4*/ 	.short	0x0101
        /*0ef6*/ 	.byte	0x1c
	.zero		1


	//   ....[26]....
        /*0ef8*/ 	.word	0x0000f1d0
        /*0efc*/ 	.word	0x0000000b
        /*0f00*/ 	.word	0x00000028
        /*0f04*/ 	.short	0x010a
        /*0f06*/ 	.byte	0x3f
	.zero		1


	//   ....[27]....
        /*0f08*/ 	.word	0x0000f580
        /*0f0c*/ 	.word	0x00000004
        /*0f10*/ 	.word	0x00000088
        /*0f14*/ 	.short	0x0101
        /*0f16*/ 	.byte	0x3f
	.zero		1


	//   ....[28]....
        /*0f18*/ 	.word	0x0000fd70
        /*0f1c*/ 	.word	0x00000007
        /*0f20*/ 	.word	0x00000000
        /*0f24*/ 	.short	0x010a
        /*0f26*/ 	.byte	0x3f
	.zero		1


	//   ....[29]....
        /*0f28*/ 	.word	0x0000fdf0
        /*0f2c*/ 	.word	0x00000009
        /*0f30*/ 	.word	0x00000000
        /*0f34*/ 	.short	0x010a
        /*0f36*/ 	.byte	0x3f
	.zero		1


	//   ....[30]....
        /*0f38*/ 	.word	0x0000fe80
        /*0f3c*/ 	.word	0x00000006
        /*0f40*/ 	.word	0x00000000
        /*0f44*/ 	.short	0x010a
        /*0f46*/ 	.byte	0x3f
	.zero		1


	//   ....[31]....
        /*0f48*/ 	.word	0x0000ff10
        /*0f4c*/ 	.word	0x00000009
        /*0f50*/ 	.word	0x00000000
        /*0f54*/ 	.short	0x010a
        /*0f56*/ 	.byte	0x3f
	.zero		1


	//   ....[32]....
        /*0f58*/ 	.word	0x0000ffa0
        /*0f5c*/ 	.word	0x00000003
        /*0f60*/ 	.word	0x00000000
        /*0f64*/ 	.short	0x010a
        /*0f66*/ 	.byte	0x3f
	.zero		1


	//   ....[33]....
        /*0f68*/ 	.word	0x00010010
        /*0f6c*/ 	.word	0x00000003
        /*0f70*/ 	.word	0xfffffff8
        /*0f74*/ 	.short	0x010a
        /*0f76*/ 	.byte	0x3f
	.zero		1


	//   ....[34]....
        /*0f78*/ 	.word	0x00010070
        /*0f7c*/ 	.word	0x00000003
        /*0f80*/ 	.word	0x00000000
        /*0f84*/ 	.short	0x010a
        /*0f86*/ 	.byte	0x3f
	.zero		1


	//   ....[35]....
        /*0f88*/ 	.word	0x000100e0
        /*0f8c*/ 	.word	0x00000000
        /*0f90*/ 	.word	0x00000000
        /*0f94*/ 	.short	0x010a
        /*0f96*/ 	.byte	0x3f
	.zero		1


	//   ....[36]....
        /*0f98*/ 	.word	0x00010150
        /*0f9c*/ 	.word	0x00000019
        /*0fa0*/ 	.word	0x00000008
        /*0fa4*/ 	.short	0x010a
        /*0fa6*/ 	.byte	0x3f
	.zero		1


	//   ....[37]....
        /*0fa8*/ 	.word	0x00010220
        /*0fac*/ 	.word	0x0000000b
        /*0fb0*/ 	.word	0x00000028
        /*0fb4*/ 	.short	0x010a
        /*0fb6*/ 	.byte	0x3f
	.zero		1


	//   ....[38]....
        /*0fb8*/ 	.word	0x00010300
        /*0fbc*/ 	.word	0x00000007
        /*0fc0*/ 	.word	0x00000000
        /*0fc4*/ 	.short	0x010a
        /*0fc6*/ 	.byte	0x3f
	.zero		1


	//   ....[39]....
        /*0fc8*/ 	.word	0x00010350
        /*0fcc*/ 	.word	0x00000009
        /*0fd0*/ 	.word	0x00000000
        /*0fd4*/ 	.short	0x010a
        /*0fd6*/ 	.byte	0x3f
	.zero		1


	//   ....[40]....
        /*0fd8*/ 	.word	0x000103a0
        /*0fdc*/ 	.word	0x00000006
        /*0fe0*/ 	.word	0x00000000
        /*0fe4*/ 	.short	0x010a
        /*0fe6*/ 	.byte	0x3f
	.zero		1


	//   ....[41]....
        /*0fe8*/ 	.word	0x000103f0
        /*0fec*/ 	.word	0x00000009
        /*0ff0*/ 	.word	0x00000000
        /*0ff4*/ 	.short	0x010a
        /*0ff6*/ 	.byte	0x3f
	.zero		1


	//----- nvinfo : EIATTR_NUM_MBARRIERS
	.align		4
.L_30:
        /*0ff8*/ 	.byte	0x03, 0x38
        /*0ffa*/ 	.short	0x0010


	//----- nvinfo : EIATTR_EXIT_INSTR_OFFSETS
	.align		4
        /*0ffc*/ 	.byte	0x04, 0x1c
        /*0ffe*/ 	.short	(.L_32 - .L_31)


	//   ....[0]....
.L_31:
        /*1000*/ 	.word	0x000012d0


	//   ....[1]....
        /*1004*/ 	.word	0x00001330


	//   ....[2]....
        /*1008*/ 	.word	0x0000eee0


	//   ....[3]....
        /*100c*/ 	.word	0x0000ef10


	//   ....[4]....
        /*1010*/ 	.word	0x0000fff0


	//----- nvinfo : EIATTR_MAX_THREADS
	.align		4
.L_32:
        /*1014*/ 	.byte	0x04, 0x05
        /*1016*/ 	.short	(.L_34 - .L_33)
.L_33:
        /*1018*/ 	.word	0x00000180
        /*101c*/ 	.word	0x00000001
        /*1020*/ 	.word	0x00000001


	//----- nvinfo : EIATTR_CRS_STACK_SIZE
	.align		4
.L_34:
        /*1024*/ 	.byte	0x04, 0x1e
        /*1026*/ 	.short	(.L_36 - .L_35)
.L_35:
        /*1028*/ 	.word	0x00000000


	//----- nvinfo : EIATTR_CBANK_PARAM_SIZE
	.align		4
.L_36:
        /*102c*/ 	.byte	0x03, 0x19
        /*102e*/ 	.short	0x0470


	//----- nvinfo : EIATTR_PARAM_CBANK
	.align		4
        /*1030*/ 	.byte	0x04, 0x0a
        /*1032*/ 	.short	(.L_38 - .L_37)
	.align		4
.L_37:
        /*1034*/ 	.word	index@(.nv.constant0._ZN7cutlass13device_kernelINS_4gemm6kernel13GemmUniversalIN4cute5tupleIJiiiiEEENS1_10collective13CollectiveMmaINS1_37MainloopSm90TmaGmmaWarpSpecializedFP8ILi5ENS5_IJNS4_1CILi1EEESB_SB_EEENS1_32KernelTmaWarpSpecializedPingpongEEENS5_IJNSA_ILi64EEENSA_ILi256EEENSA_ILi128EEEEEENS_12float_e4m3_tENS5_IJlSB_lEEESJ_SK_NS4_8TiledMMAINS4_8MMA_AtomIJNS4_4SM904GMMA31MMA_64x256x32_F32E4M3E4M3_SS_TNILNSO_7ScaleInE1ELSQ_1EEEEEENS4_6LayoutISC_NS5_IJNSA_ILi0EEESU_SU_EEEEENS5_IJNS4_10UnderscoreESX_SX_EEEEENS4_13SM90_TMA_LOADENS4_14ComposedLayoutINS4_7SwizzleILi3ELi4ELi3EEENS4_18smem_ptr_flag_bitsILi8EEENST_INS5_IJNSA_ILi8EEESH_EEENS5_IJSH_SB_EEEEEEEvNS4_8identityES10_S1A_vS1B_EENS_8epilogue10collective6detail29Sm90TmaWarpSpecializedAdapterINS1E_15DefaultEpilogueISJ_SK_SK_NS1D_6thread17LinearCombinationISJ_Li1EffLNS1I_9ScaleType4KindE0ELNS_15FloatRoundStyleE2ESJ_EENS1_15EpilogueDefaultEEEEEvvEEEEvNT_6ParamsE)
        /*1038*/ 	.short	0x0210
        /*103a*/ 	.short	0x0470


	//----- nvinfo : EIATTR_SW_WAR
	.align		4
.L_38:
        /*103c*/ 	.byte	0x04, 0x36
        /*103e*/ 	.short	(.L_40 - .L_39)
.L_39:
        /*1040*/ 	.word	0x00000008
.L_40:


//--------------------- .nv.callgraph             --------------------------
	.section	.nv.callgraph,"",@"SHT_CUDA_CALLGRAPH"
	.align	4
	.sectionentsize	8
	.align		4
        /*0000*/ 	.word	0x00000000
	.align		4
        /*0004*/ 	.word	0xffffffff
	.align		4
        /*0008*/ 	.word	0x00000000
	.align		4
        /*000c*/ 	.word	0xfffffffe
	.align		4
        /*0010*/ 	.word	0x00000000
	.align		4
        /*0014*/ 	.word	0xfffffffd
	.align		4
        /*0018*/ 	.word	0x00000000
	.align		4
        /*001c*/ 	.word	0xfffffffc


//--------------------- .nv.constant4             --------------------------
	.section	.nv.constant4,"a",@progbits
	.align	8
	.align		8
.nv.constant4:
        /*0000*/ 	.dword	_ZN40_INTERNAL_7867fa9b_4_k_cu_95a59c4d_178424cuda3std3__45__cpo5beginE
	.align		8
        /*0008*/ 	.dword	_ZN40_INTERNAL_7867fa9b_4_k_cu_95a59c4d_178424cuda3std3__45__cpo3endE
	.align		8
        /*0010*/ 	.dword	_ZN40_INTERNAL_7867fa9b_4_k_cu_95a59c4d_178424cuda3std3__45__cpo6cbeginE
	.align		8
        /*0018*/ 	.dword	_ZN40_INTERNAL_7867fa9b_4_k_cu_95a59c4d_178424cuda3std3__45__cpo4cendE
	.align		8
        /*0020*/ 	.dword	_ZN40_INTERNAL_7867fa9b_4_k_cu_95a59c4d_178424cuda3std3__442_GLOBAL__N__7867fa9b_4_k_cu_95a59c4d_178426ignoreE
	.align		8
        /*0028*/ 	.dword	_ZN40_INTERNAL_7867fa9b_4_k_cu_95a59c4d_178424cuda3std3__419piecewise_constructE
	.align		8
        /*0030*/ 	.dword	_ZN40_INTERNAL_7867fa9b_4_k_cu_95a59c4d_178424cuda3std3__48in_placeE
	.align		8
        /*0038*/ 	.dword	_ZN40_INTERNAL_7867fa9b_4_k_cu_95a59c4d_178424cuda3std6ranges3__45__cpo4swapE
	.align		8
        /*0040*/ 	.dword	_ZN40_INTERNAL_7867fa9b_4_k_cu_95a59c4d_178424cuda3std6ranges3__45__cpo9iter_moveE
	.align		8
        /*0048*/ 	.dword	_ZN40_INTERNAL_7867fa9b_4_k_cu_95a59c4d_178424cute7productE
	.align		8
        /*0050*/ 	.dword	_ZN40_INTERNAL_7867fa9b_4_k_cu_95a59c4d_178424cute1_E


//--------------------- .text._ZN7cutlass13device_kernelINS_4gemm6kernel13GemmUniversalIN4cute5tupleIJiiiiEEENS1_10collective13CollectiveMmaINS1_37MainloopSm90TmaGmmaWarpSpecializedFP8ILi5ENS5_IJNS4_1CILi1EEESB_SB_EEENS1_32KernelTmaWarpSpecializedPingpongEEENS5_IJNSA_ILi64EEENSA_ILi256EEENSA_ILi128EEEEEENS_12float_e4m3_tENS5_IJlSB_lEEESJ_SK_NS4_8TiledMMAINS4_8MMA_AtomIJNS4_4SM904GMMA31MMA_64x256x32_F32E4M3E4M3_SS_TNILNSO_7ScaleInE1ELSQ_1EEEEEENS4_6LayoutISC_NS5_IJNSA_ILi0EEESU_SU_EEEEENS5_IJNS4_10UnderscoreESX_SX_EEEEENS4_13SM90_TMA_LOADENS4_14ComposedLayoutINS4_7SwizzleILi3ELi4ELi3EEENS4_18smem_ptr_flag_bitsILi8EEENST_INS5_IJNSA_ILi8EEESH_EEENS5_IJSH_SB_EEEEEEEvNS4_8identityES10_S1A_vS1B_EENS_8epilogue10collective6detail29Sm90TmaWarpSpecializedAdapterINS1E_15DefaultEpilogueISJ_SK_SK_NS1D_6thread17LinearCombinationISJ_Li1EffLNS1I_9ScaleType4KindE0ELNS_15FloatRoundStyleE2ESJ_EENS1_15EpilogueDefaultEEEEEvvEEEEvNT_6ParamsE --------------------------
	.section	.text._ZN7cutlass13device_kernelINS_4gemm6kernel13GemmUniversalIN4cute5tupleIJiiiiEEENS1_10collective13CollectiveMmaINS1_37MainloopSm90TmaGmmaWarpSpecializedFP8ILi5ENS5_IJNS4_1CILi1EEESB_SB_EEENS1_32KernelTmaWarpSpecializedPingpongEEENS5_IJNSA_ILi64EEENSA_ILi256EEENSA_ILi128EEEEEENS_12float_e4m3_tENS5_IJlSB_lEEESJ_SK_NS4_8TiledMMAINS4_8MMA_AtomIJNS4_4SM904GMMA31MMA_64x256x32_F32E4M3E4M3_SS_TNILNSO_7ScaleInE1ELSQ_1EEEEEENS4_6LayoutISC_NS5_IJNSA_ILi0EEESU_SU_EEEEENS5_IJNS4_10UnderscoreESX_SX_EEEEENS4_13SM90_TMA_LOADENS4_14ComposedLayoutINS4_7SwizzleILi3ELi4ELi3EEENS4_18smem_ptr_flag_bitsILi8EEENST_INS5_IJNSA_ILi8EEESH_EEENS5_IJSH_SB_EEEEEEEvNS4_8identityES10_S1A_vS1B_EENS_8epilogue10collective6detail29Sm90TmaWarpSpecializedAdapterINS1E_15DefaultEpilogueISJ_SK_SK_NS1D_6thread17LinearCombinationISJ_Li1EffLNS1I_9ScaleType4KindE0ELNS_15FloatRoundStyleE2ESJ_EENS1_15EpilogueDefaultEEEEEvvEEEEvNT_6ParamsE,"ax",@progbits
	.align	128
.text._ZN7cutlass13device_kernelINS_4gemm6kernel13GemmUniversalIN4cute5tupleIJiiiiEEENS1_10collective13CollectiveMmaINS1_37MainloopSm90TmaGmmaWarpSpecializedFP8ILi5ENS5_IJNS4_1CILi1EEESB_SB_EEENS1_32KernelTmaWarpSpecializedPingpongEEENS5_IJNSA_ILi64EEENSA_ILi256EEENSA_ILi128EEEEEENS_12float_e4m3_tENS5_IJlSB_lEEESJ_SK_NS4_8TiledMMAINS4_8MMA_AtomIJNS4_4SM904GMMA31MMA_64x256x32_F32E4M3E4M3_SS_TNILNSO_7ScaleInE1ELSQ_1EEEEEENS4_6LayoutISC_NS5_IJNSA_ILi0EEESU_SU_EEEEENS5_IJNS4_10UnderscoreESX_SX_EEEEENS4_13SM90_TMA_LOADENS4_14ComposedLayoutINS4_7SwizzleILi3ELi4ELi3EEENS4_18smem_ptr_flag_bitsILi8EEENST_INS5_IJNSA_ILi8EEESH_EEENS5_IJSH_SB_EEEEEEEvNS4_8identityES10_S1A_vS1B_EENS_8epilogue10collective6detail29Sm90TmaWarpSpecializedAdapterINS1E_15DefaultEpilogueISJ_SK_SK_NS1D_6thread17LinearCombinationISJ_Li1EffLNS1I_9ScaleType4KindE0ELNS_15FloatRoundStyleE2ESJ_EENS1_15EpilogueDefaultEEEEEvvEEEEvNT_6ParamsE:
        .type           _ZN7cutlass13device_kernelINS_4gemm6kernel13GemmUniversalIN4cute5tupleIJiiiiEEENS1_10collective13CollectiveMmaINS1_37MainloopSm90TmaGmmaWarpSpecializedFP8ILi5ENS5_IJNS4_1CILi1EEESB_SB_EEENS1_32KernelTmaWarpSpecializedPingpongEEENS5_IJNSA_ILi64EEENSA_ILi256EEENSA_ILi128EEEEEENS_12float_e4m3_tENS5_IJlSB_lEEESJ_SK_NS4_8TiledMMAINS4_8MMA_AtomIJNS4_4SM904GMMA31MMA_64x256x32_F32E4M3E4M3_SS_TNILNSO_7ScaleInE1ELSQ_1EEEEEENS4_6LayoutISC_NS5_IJNSA_ILi0EEESU_SU_EEEEENS5_IJNS4_10UnderscoreESX_SX_EEEEENS4_13SM90_TMA_LOADENS4_14ComposedLayoutINS4_7SwizzleILi3ELi4ELi3EEENS4_18smem_ptr_flag_bitsILi8EEENST_INS5_IJNSA_ILi8EEESH_EEENS5_IJSH_SB_EEEEEEEvNS4_8identityES10_S1A_vS1B_EENS_8epilogue10collective6detail29Sm90TmaWarpSpecializedAdapterINS1E_15DefaultEpilogueISJ_SK_SK_NS1D_6thread17LinearCombinationISJ_Li1EffLNS1I_9ScaleType4KindE0ELNS_15FloatRoundStyleE2ESJ_EENS1_15EpilogueDefaultEEEEEvvEEEEvNT_6ParamsE,@function
        .size           _ZN7cutlass13device_kernelINS_4gemm6kernel13GemmUniversalIN4cute5tupleIJiiiiEEENS1_10collective13CollectiveMmaINS1_37MainloopSm90TmaGmmaWarpSpecializedFP8ILi5ENS5_IJNS4_1CILi1EEESB_SB_EEENS1_32KernelTmaWarpSpecializedPingpongEEENS5_IJNSA_ILi64EEENSA_ILi256EEENSA_ILi128EEEEEENS_12float_e4m3_tENS5_IJlSB_lEEESJ_SK_NS4_8TiledMMAINS4_8MMA_AtomIJNS4_4SM904GMMA31MMA_64x256x32_F32E4M3E4M3_SS_TNILNSO_7ScaleInE1ELSQ_1EEEEEENS4_6LayoutISC_NS5_IJNSA_ILi0EEESU_SU_EEEEENS5_IJNS4_10UnderscoreESX_SX_EEEEENS4_13SM90_TMA_LOADENS4_14ComposedLayoutINS4_7SwizzleILi3ELi4ELi3EEENS4_18smem_ptr_flag_bitsILi8EEENST_INS5_IJNSA_ILi8EEESH_EEENS5_IJSH_SB_EEEEEEEvNS4_8identityES10_S1A_vS1B_EENS_8epilogue10collective6detail29Sm90TmaWarpSpecializedAdapterINS1E_15DefaultEpilogueISJ_SK_SK_NS1D_6thread17LinearCombinationISJ_Li1EffLNS1I_9ScaleType4KindE0ELNS_15FloatRoundStyleE2ESJ_EENS1_15EpilogueDefaultEEEEEvvEEEEvNT_6ParamsE,(.L_x_334 - _ZN7cutlass13device_kernelINS_4gemm6kernel13GemmUniversalIN4cute5tupleIJiiiiEEENS1_10collective13CollectiveMmaINS1_37MainloopSm90TmaGmmaWarpSpecializedFP8ILi5ENS5_IJNS4_1CILi1EEESB_SB_EEENS1_32KernelTmaWarpSpecializedPingpongEEENS5_IJNSA_ILi64EEENSA_ILi256EEENSA_ILi128EEEEEENS_12float_e4m3_tENS5_IJlSB_lEEESJ_SK_NS4_8TiledMMAINS4_8MMA_AtomIJNS4_4SM904GMMA31MMA_64x256x32_F32E4M3E4M3_SS_TNILNSO_7ScaleInE1ELSQ_1EEEEEENS4_6LayoutISC_NS5_IJNSA_ILi0EEESU_SU_EEEEENS5_IJNS4_10UnderscoreESX_SX_EEEEENS4_13SM90_TMA_LOADENS4_14ComposedLayoutINS4_7SwizzleILi3ELi4ELi3EEENS4_18smem_ptr_flag_bitsILi8EEENST_INS5_IJNSA_ILi8EEESH_EEENS5_IJSH_SB_EEEEEEEvNS4_8identityES10_S1A_vS1B_EENS_8epilogue10collective6detail29Sm90TmaWarpSpecializedAdapterINS1E_15DefaultEpilogueISJ_SK_SK_NS1D_6thread17LinearCombinationISJ_Li1EffLNS1I_9ScaleType4KindE0ELNS_15FloatRoundStyleE2ESJ_EENS1_15EpilogueDefaultEEEEEvvEEEEvNT_6ParamsE)
        .other          _ZN7cutlass13device_kernelINS_4gemm6kernel13GemmUniversalIN4cute5tupleIJiiiiEEENS1_10collective13CollectiveMmaINS1_37MainloopSm90TmaGmmaWarpSpecializedFP8ILi5ENS5_IJNS4_1CILi1EEESB_SB_EEENS1_32KernelTmaWarpSpecializedPingpongEEENS5_IJNSA_ILi64EEENSA_ILi256EEENSA_ILi128EEEEEENS_12float_e4m3_tENS5_IJlSB_lEEESJ_SK_NS4_8TiledMMAINS4_8MMA_AtomIJNS4_4SM904GMMA31MMA_64x256x32_F32E4M3E4M3_SS_TNILNSO_7ScaleInE1ELSQ_1EEEEEENS4_6LayoutISC_NS5_IJNSA_ILi0EEESU_SU_EEEEENS5_IJNS4_10UnderscoreESX_SX_EEEEENS4_13SM90_TMA_LOADENS4_14ComposedLayoutINS4_7SwizzleILi3ELi4ELi3EEENS4_18smem_ptr_flag_bitsILi8EEENST_INS5_IJNSA_ILi8EEESH_EEENS5_IJSH_SB_EEEEEEEvNS4_8identityES10_S1A_vS1B_EENS_8epilogue10collective6detail29Sm90TmaWarpSpecializedAdapterINS1E_15DefaultEpilogueISJ_SK_SK_NS1D_6thread17LinearCombinationISJ_Li1EffLNS1I_9ScaleType4KindE0ELNS_15FloatRoundStyleE2ESJ_EENS1_15EpilogueDefaultEEEEEvvEEEEvNT_6ParamsE,@"STO_CUDA_ENTRY STV_DEFAULT"
_ZN7cutlass13device_kernelINS_4gemm6kernel13GemmUniversalIN4cute5tupleIJiiiiEEENS1_10collective13CollectiveMmaINS1_37MainloopSm90TmaGmmaWarpSpecializedFP8ILi5ENS5_IJNS4_1CILi1EEESB_SB_EEENS1_32KernelTmaWarpSpecializedPingpongEEENS5_IJNSA_ILi64EEENSA_ILi256EEENSA_ILi128EEEEEENS_12float_e4m3_tENS5_IJlSB_lEEESJ_SK_NS4_8TiledMMAINS4_8MMA_AtomIJNS4_4SM904GMMA31MMA_64x256x32_F32E4M3E4M3_SS_TNILNSO_7ScaleInE1ELSQ_1EEEEEENS4_6LayoutISC_NS5_IJNSA_ILi0EEESU_SU_EEEEENS5_IJNS4_10UnderscoreESX_SX_EEEEENS4_13SM90_TMA_LOADENS4_14ComposedLayoutINS4_7SwizzleILi3ELi4ELi3EEENS4_18smem_ptr_flag_bitsILi8EEENST_INS5_IJNSA_ILi8EEESH_EEENS5_IJSH_SB_EEEEEEEvNS4_8identityES10_S1A_vS1B_EENS_8epilogue10collective6detail29Sm90TmaWarpSpecializedAdapterINS1E_15DefaultEpilogueISJ_SK_SK_NS1D_6thread17LinearCombinationISJ_Li1EffLNS1I_9ScaleType4KindE0ELNS_15FloatRoundStyleE2ESJ_EENS1_15EpilogueDefaultEEEEEvvEEEEvNT_6ParamsE:
[----:B------:R-:W0:Y:S02]  /*0000*/  LDC R1, c[0x0][0x28] ;  /* 0x00000a00ff017b82 */ /* 0x000e240000000800 */
[----:B0-----:R-:W-:Y:S01]  /*0010*/  VIADD R1, R1, 0xfffffef8 ;  /* 0xfffffef801017836 */ /* 0x001fe20000000000 */
[----:B------:R-:W0:Y:S01]  /*0020*/  S2R R3, SR_TID.X ;  /* 0x0000000000037919 */ /* 0x000e220000002100 */
[----:B------:R-:W-:Y:S01]  /*0030*/  ELECT P0, URZ, PT ;  /* 0x00000000003f782f */ /* 0x000fe20003800000 */
[----:B------:R-:W-:Y:S01]  /*0040*/  BSSY B0, `(.L_x_0) ;  /* 0x0000014000007945 */ /* 0x000fe20003800000 */
[----:B0-----:R-:W-:-:S05]  /*0050*/  SHF.R.U32.HI R0, RZ, 0x5, R3 ;  /* 0x00000005ff007819 */ /* 0x001fca0000011603 */
[----:B------:R-:W0:Y:S02]  /*0060*/  SHFL.IDX PT, R2, R0, RZ, 0x1f ;  /* 0x00001fff00027589 */ /* 0x000e2400000e0000 */
[----:B0-----:R-:W-:Y:S02]  /*0070*/  R2UR UR6, R2 ;  /* 0x00000000020672ca */ /* 0x001fe400000e0000 */
[----:B------:R-:W-:-:S05]  /*0080*/  SHF.R.U32.HI R2, RZ, 0x7, R3 ;  /* 0x00000007ff027819 */ /* 0x000fca0000011603 */
[----:B------:R0:W1:Y:S06]  /*0090*/  SHFL.IDX PT, R4, R2, RZ, 0x1f ;  /* 0x00001fff02047589 */ /* 0x00006c00000e0000 */
[----:B------:R-:W-:Y:S02]  /*00a0*/  USHF.R.S32.HI UR4, URZ, 0x1f, UR6 ;  /* 0x0000001f3f047899 */ /* 0x000fe40008011406 */
[----:B------:R-:W-:Y:S02]  /*00b0*/  ISETP.NE.OR P0, PT, RZ, UR6, !P0 ;  /* 0x00000006ff007c0c */ /* 0x000fe4000c705670 */
[----:B------:R-:W-:-:S04]  /*00c0*/  ULEA.HI UR4, UR4, UR6, URZ, 0x2 ;  /* 0x0000000604047291 */ /* 0x000fc8000f8f103f */
[----:B------:R-:W-:-:S04]  /*00d0*/  ULOP3.LUT UR4, UR4, 0xfffffffc, URZ, 0xc0, !UPT ;  /* 0xfffffffc04047892 */ /* 0x000fc8000f8ec03f */
[----:B------:R-:W-:-:S03]  /*00e0*/  UIADD3 UR6, UR6, -UR4, URZ ;  /* 0x8000000406067290 */ /* 0x000fc6000fffe03f */
[----:B0-----:R-:W-:Y:S09]  /*00f0*/  @P0 BRA `(.L_x_1) ;  /* 0x0000000000200947 */ /* 0x001ff20003800000 */
[----:B------:R-:W-:Y:S02]  /*0100*/  ULDC.64 UR4, c[0x0][0x198] ;  /* 0x0000660000047ab9 */ /* 0x000fe40000000a00 */
[----:B------:R-:W-:Y:S02]  /*0110*/  UIADD3 UR8, UP0, UR4, 0xf0, URZ ;  /* 0x000000f004087890 */ /* 0x000fe4000ff1e03f */
[----:B------:R-:W-:Y:S02]  /*0120*/  UIADD3 UR4, UP1, UR4, 0x1f0, URZ ;  /* 0x000001f004047890 */ /* 0x000fe4000ff3e03f */
[----:B------:R-:W-:Y:S02]  /*0130*/  UIADD3.X UR9, URZ, UR5, URZ, UP0, !UPT ;  /* 0x000000053f097290 */ /* 0x000fe400087fe43f */
[----:B------:R-:W-:-:S07]  /*0140*/  UIADD3.X UR5, URZ, UR5, URZ, UP1, !UPT ;  /* 0x000000053f057290 */ /* 0x000fce0008ffe43f */
[----:B------:R0:W-:Y:S02]  /*0150*/  UTMACCTL.PF [UR8] ;  /* 0x00000000080079b9 */ /* 0x0001e40008040000 */
[----:B------:R0:W-:Y:S02]  /*0160*/  UTMACCTL.PF [UR4] ;  /* 0x00000000040079b9 */ /* 0x0001e40008040000 */
[----:B0-----:R-:W-:Y:S01]  /*0170*/  NOP ;  /* 0x0000000000007918 */ /* 0x001fe20000000000 */
.L_x_1:
[----:B------:R-:W-:Y:S05]  /*0180*/  BSYNC B0 ;  /* 0x0000000000007941 */ /* 0x000fea0003800000 */
.L_x_0:
[----:B------:R-:W0:Y:S01]  /*0190*/  SHFL.IDX PT, R5, R0, RZ, 0x1f ;  /* 0x00001fff00057589 */ /* 0x000e2200000e0000 */
[----:B-1----:R-:W-:Y:S01]  /*01a0*/  R2UR UR13, R4 ;  /* 0x00000000040d72ca */ /* 0x002fe200000e0000 */
[----:B------:R-:W-:-:S04]  /*01b0*/  UISETP.NE.AND UP0, UPT, UR6, 0x3, UPT ;  /* 0x000000030600788c */ /* 0x000fc8000bf05270 */
[----:B------:R-:W-:-:S08]  /*01c0*/  UISETP.EQ.OR UP0, UPT, UR6, URZ, !UP0 ;  /* 0x0000003f0600728c */ /* 0x000fd0000c702670 */
[----:B------:R-:W-:Y:S02]  /*01d0*/  UIADD3 UR12, UR13, -0x1, URZ ;  /* 0xffffffff0d0c7890 */ /* 0x000fe4000fffe03f */
[----:B------:R-:W-:Y:S02]  /*01e0*/  UISETP.EQ.AND UP0, UPT, UR13, URZ, UP0 ;  /* 0x0000003f0d00728c */ /* 0x000fe40008702270 */
[----:B------:R-:W-:Y:S02]  /*01f0*/  UISETP.GE.U32.AND UP1, UPT, UR12, 0x2, UPT ;  /* 0x000000020c00788c */ /* 0x000fe4000bf26070 */
[----:B------:R-:W-:Y:S01]  /*0200*/  USEL UR15, URZ, 0x1, !UP0 ;  /* 0x000000013f0f7887 */ /* 0x000fe2000c000000 */
[----:B0-----:R-:W-:-:S03]  /*0210*/  ISETP.NE.AND P0, PT, R5, RZ, PT ;  /* 0x000000ff0500720c */ /* 0x001fc60003f05270 */
[----:B------:R-:W-:-:S10]  /*0220*/  USEL UR15, UR15, 0x2, UP1 ;  /* 0x000000020f0f7887 */ /* 0x000fd40008800000 */
[----:B------:R-:W-:Y:S05]  /*0230*/  @P0 BRA `(.L_x_2) ;  /* 0x0000000000600947 */ /* 0x000fea0003800000 */
[----:B------:R-:W0:Y:S01]  /*0240*/  S2UR UR7, SR_CgaCtaId ;  /* 0x00000000000779c3 */ /* 0x000e220000008800 */
[----:B------:R-:W-:Y:S01]  /*0250*/  UMOV UR4, 0x400 ;  /* 0x0000040000047882 */ /* 0x000fe20000000000 */
[----:B------:R-:W-:Y:S01]  /*0260*/  UMOV UR5, 0x1 ;  /* 0x0000000100057882 */ /* 0x000fe20000000000 */
[----:B------:R-:W-:Y:S01]  /*0270*/  UMOV UR8, 0x80 ;  /* 0x0000008000087882 */ /* 0x000fe20000000000 */
[----:B------:R-:W-:Y:S01]  /*0280*/  ELECT P0, URZ, PT ;  /* 0x00000000003f782f */ /* 0x000fe20003800000 */
[----:B------:R-:W-:-:S04]  /*0290*/  UIADD3 UR8, -UR8, 0x100000, URZ ;  /* 0x0010000008087890 */ /* 0x000fc8000fffe13f */
[----:B------:R-:W-:Y:S02]  /*02a0*/  USHF.L.U32 UR9, UR8, 0xb, URZ ;  /* 0x0000000b08097899 */ /* 0x000fe4000800063f */
[----:B------:R-:W-:Y:S02]  /*02b0*/  USHF.L.U32 UR8, UR8, 0x1, URZ ;  /* 0x0000000108087899 */ /* 0x000fe4000800063f */
[----:B0-----:R-:W-:Y:S02]  /*02c0*/  ULEA UR7, UR7, UR4, 0x18 ;  /* 0x0000000407077291 */ /* 0x001fe4000f8ec03f */
[----:B------:R-:W-:-:S04]  /*02d0*/  UIADD3 UR4, -UR5, 0x100000, URZ ;  /* 0x0010000005047890 */ /* 0x000fc8000fffe13f */
[----:B------:R-:W-:Y:S02]  /*02e0*/  USHF.L.U32 UR5, UR4, 0xb, URZ ;  /* 0x0000000b04057899 */ /* 0x000fe4000800063f */
[----:B------:R-:W-:Y:S01]  /*02f0*/  USHF.L.U32 UR4, UR4, 0x1, URZ ;  /* 0x0000000104047899 */ /* 0x000fe2000800063f */
[----:B------:R-:W0:Y:S11]  /*0300*/  FENCE.VIEW.ASYNC.S ;  /* 0x00000000000073c6 */ /* 0x000e360000000000 */
[----:B0-----:R0:W1:Y:S01]  /*0310*/  SYNCS.EXCH.64 URZ, [UR7], UR4 ;  /* 0x00000004073f75b2 */ /* 0x0010620008000100 */
[----:B------:R0:W2:Y:S01]  /*0320*/  SYNCS.EXCH.64 URZ, [UR7+0x28], UR8 ;  /* 0x00002808073f75b2 */ /* 0x0000a20008000100 */
[----:B------:R0:W3:Y:S01]  /*0330*/  SYNCS.EXCH.64 URZ, [UR7+0x8], UR4 ;  /* 0x00000804073f75b2 */ /* 0x0000e20008000100 */
[----:B------:R0:W4:Y:S01]  /*0340*/  SYNCS.EXCH.64 URZ, [UR7+0x30], UR8 ;  /* 0x00003008073f75b2 */ /* 0x0001220008000100 */
[----:B------:R0:W0:Y:S01]  /*0350*/  SYNCS.EXCH.64 URZ, [UR7+0x10], UR4 ;  /* 0x00001004073f75b2 */ /* 0x0000220008000100 */
[----:B------:R0:W0:Y:S01]  /*0360*/  SYNCS.EXCH.64 URZ, [UR7+0x38], UR8 ;  /* 0x00003808073f75b2 */ /* 0x0000220008000100 */
[----:B------:R0:W0:Y:S01]  /*0370*/  SYNCS.EXCH.64 URZ, [UR7+0x18], UR4 ;  /* 0x00001804073f75b2 */ /* 0x0000220008000100 */
[----:B------:R0:W0:Y:S01]  /*0380*/  SYNCS.EXCH.64 URZ, [UR7+0x40], UR8 ;  /* 0x00004008073f75b2 */ /* 0x0000220008000100 */
[----:B------:R0:W0:Y:S01]  /*0390*/  SYNCS.EXCH.64 URZ, [UR7+0x20], UR4 ;  /* 0x00002004073f75b2 */ /* 0x0000220008000100 */
[----:B------:R0:W0:Y:S01]  /*03a0*/  SYNCS.EXCH.64 URZ, [UR7+0x48], UR8 ;  /* 0x00004808073f75b2 */ /* 0x0000220008000100 */
[----:B------:R-:W-:Y:S01]  /*03b0*/  NOP ;  /* 0x0000000000007918 */ /* 0x000fe20000000000 */
.L_x_2:
[----:B------:R-:W5:Y:S01]  /*03c0*/  SHFL.IDX PT, R5, R0, RZ, 0x1f ;  /* 0x00001fff00057589 */ /* 0x000f6200000e0000 */
[----:B------:R-:W-:Y:S01]  /*03d0*/  ELECT P0, URZ, PT ;  /* 0x00000000003f782f */ /* 0x000fe20003800000 */
[----:B------:R-:W-:Y:S01]  /*03e0*/  NOP ;  /* 0x0000000000007918 */ /* 0x000fe20000000000 */
[----:B------:R-:W-:Y:S01]  /*03f0*/  ELECT P1, URZ, PT ;  /* 0x00000000003f782f */ /* 0x000fe20003820000 */
[----:B------:R1:W2:Y:S01]  /*0400*/  SHFL.IDX PT, R4, R0, RZ, 0x1f ;  /* 0x00001fff00047589 */ /* 0x0002a200000e0000 */
[----:B0-----:R-:W-:Y:S01]  /*0410*/  UMOV UR4, 0x20 ;  /* 0x0000002000047882 */ /* 0x001fe20000000000 */
[----:B------:R-:W-:Y:S01]  /*0420*/  UMOV UR9, 0x80 ;  /* 0x0000008000097882 */ /* 0x000fe20000000000 */
[----:B------:R-:W-:Y:S01]  /*0430*/  NOP ;  /* 0x0000000000007918 */ /* 0x000fe20000000000 */
[----:B------:R-:W0:Y:S01]  /*0440*/  SHFL.IDX PT, R2, R2, RZ, 0x1f ;  /* 0x00001fff02027589 */ /* 0x000e2200000e0000 */
[----:B------:R-:W-:Y:S01]  /*0450*/  ULDC.64 UR20, c[0x0][0x208] ;  /* 0x0000820000147ab9 */ /* 0x000fe20000000a00 */
[----:B-1----:R-:W-:-:S04]  /*0460*/  SHF.R.S32.HI R0, RZ, 0x1f, R3 ;  /* 0x0000001fff007819 */ /* 0x002fc80000011403 */
[----:B------:R-:W-:-:S04]  /*0470*/  LEA.HI R0, R0, R3, RZ, 0x7 ;  /* 0x0000000300007211 */ /* 0x000fc800078f38ff */
[----:B------:R-:W-:Y:S02]  /*0480*/  LOP3.LUT R0, R0, 0xffffff80, RZ, 0xc0, !PT ;  /* 0xffffff8000007812 */ /* 0x000fe400078ec0ff */
[----:B-----5:R-:W-:Y:S02]  /*0490*/  ISETP.NE.OR P0, PT, R5, RZ, !P0 ;  /* 0x000000ff0500720c */ /* 0x020fe40004705670 */
[----:B--2---:R-:W-:Y:S02]  /*04a0*/  ISETP.NE.OR P1, PT, R4, RZ, !P1 ;  /* 0x000000ff0400720c */ /* 0x004fe40004f25670 */
[----:B0-----:R-:W-:Y:S01]  /*04b0*/  R2UR UR18, R2 ;  /* 0x00000000021272ca */ /* 0x001fe200000e0000 */
[----:B------:R-:W-:-:S08]  /*04c0*/  IMAD.IADD R2, R3, 0x1, -R0 ;  /* 0x0000000103027824 */ /* 0x000fd000078e0a00 */
[----:B------:R-:W-:Y:S02]  /*04d0*/  VOTEU.ALL UP0, P0 ;  /* 0x00000000003f7886 */ /* 0x000fe40000000000 */
[----:B------:R-:W-:-:S03]  /*04e0*/  VOTEU.ALL UP1, P1 ;  /* 0x00000000003f7886 */ /* 0x000fc60000820000 */
[----:B------:R-:W0:Y:S01]  /*04f0*/  @!UP0 S2UR UR8, SR_CgaCtaId ;  /* 0x00000000000889c3 */ /* 0x000e220000008800 */
[----:B------:R-:W-:Y:S01]  /*0500*/  @!UP0 UMOV UR7, 0x400 ;  /* 0x0000040000078882 */ /* 0x000fe20000000000 */
[----:B------:R-:W-:-:S04]  /*0510*/  @!UP0 UIADD3 UR4, -UR4, 0x100000, URZ ;  /* 0x0010000004048890 */ /* 0x000fc8000fffe13f */
[----:B------:R-:W-:Y:S02]  /*0520*/  @!UP0 USHF.L.U32 UR5, UR4, 0xb, URZ ;  /* 0x0000000b04058899 */ /* 0x000fe4000800063f */
[----:B------:R-:W-:Y:S01]  /*0530*/  @!UP0 USHF.L.U32 UR4, UR4, 0x1, URZ ;  /* 0x0000000104048899 */ /* 0x000fe2000800063f */
[----:B------:R-:W-:Y:S01]  /*0540*/  @!UP1 UMOV UR10, 0x400 ;  /* 0x00000400000a9882 */ /* 0x000fe20000000000 */
[----:B------:R-:W-:Y:S01]  /*0550*/  VOTEU.ALL UP2, P1 ;  /* 0x00000000003f7886 */ /* 0x000fe20000840000 */
[----:B------:R-:W-:Y:S01]  /*0560*/  VOTEU.ALL UP3, P1 ;  /* 0x00000000003f7886 */ /* 0x000fe20000860000 */
[----:B------:R-:W-:Y:S01]  /*0570*/  VOTEU.ALL UP4, P1 ;  /* 0x00000000003f7886 */ /* 0x000fe20000880000 */
[----:B------:R-:W1:Y:S01]  /*0580*/  @!UP1 S2UR UR11, SR_CgaCtaId ;  /* 0x00000000000b99c3 */ /* 0x000e620000008800 */
[----:B------:R-:W-:Y:S01]  /*0590*/  VOTEU.ALL UP5, P1 ;  /* 0x00000000003f7886 */ /* 0x000fe200008a0000 */
[----:B------:R-:W-:Y:S01]  /*05a0*/  ISETP.NE.AND P1, PT, RZ, UR13, PT ;  /* 0x0000000dff007c0c */ /* 0x000fe2000bf25270 */
[----:B0-----:R-:W-:-:S02]  /*05b0*/  @!UP0 ULEA UR7, UR8, UR7, 0x18 ;  /* 0x0000000708078291 */ /* 0x001fc4000f8ec03f */
[----:B------:R-:W-:-:S04]  /*05c0*/  @!UP1 UIADD3 UR8, -UR9, 0x100000, URZ ;  /* 0x0010000009089890 */ /* 0x000fc8000fffe13f */
[----:B------:R-:W-:Y:S02]  /*05d0*/  @!UP1 USHF.L.U32 UR9, UR8, 0xb, URZ ;  /* 0x0000000b08099899 */ /* 0x000fe4000800063f */
[----:B------:R-:W-:Y:S01]  /*05e0*/  @!UP1 USHF.L.U32 UR8, UR8, 0x1, URZ ;  /* 0x0000000108089899 */ /* 0x000fe2000800063f */
[----:B------:R-:W-:Y:S01]  /*05f0*/  VOTEU.ALL UP0, P0 ;  /* 0x00000000003f7886 */ /* 0x000fe20000000000 */
[----:B-1----:R-:W-:Y:S01]  /*0600*/  @!UP1 ULEA UR10, UR11, UR10, 0x18 ;  /* 0x0000000a0b0a9291 */ /* 0x002fe2000f8ec03f */
[----:B------:R-:W-:Y:S01]  /*0610*/  VOTEU.ALL UP1, P0 ;  /* 0x00000000003f7886 */ /* 0x000fe20000020000 */
[----:B------:R-:W0:Y:S02]  /*0620*/  FENCE.VIEW.ASYNC.S ;  /* 0x00000000000073c6 */ /* 0x000e240000000000 */
[----:B0-----:R-:W3:Y:S02]  /*0630*/  @!UP0 SYNCS.EXCH.64 URZ, [UR7+0x80], UR4 ;  /* 0x00008004073f85b2 */ /* 0x001ee40008000100 */
[----:B------:R0:W3:Y:S01]  /*0640*/  @!UP1 SYNCS.EXCH.64 URZ, [UR7+0x88], UR4 ;  /* 0x00008804073f95b2 */ /* 0x0000e20008000100 */
[----:B------:R-:W-:Y:S01]  /*0650*/  NOP ;  /* 0x0000000000007918 */ /* 0x000fe20000000000 */
[----:B0-----:R-:W-:-:S02]  /*0660*/  ULDC.64 UR4, c[0x0][0x598] ;  /* 0x0001660000047ab9 */ /* 0x001fc40000000a00 */
[----:B------:R-:W-:Y:S02]  /*0670*/  ISETP.NE.U32.AND P0, PT, RZ, UR4, PT ;  /* 0x00000004ff007c0c */ /* 0x000fe4000bf05070 */
[----:B------:R0:W3:Y:S02]  /*0680*/  @!UP2 SYNCS.EXCH.64 URZ, [UR10+0x60], UR8 ;  /* 0x000060080a3fa5b2 */ /* 0x0000e40008000100 */
[----:B------:R-:W-:Y:S01]  /*0690*/  ISETP.NE.AND.EX P0, PT, RZ, UR5, PT, P0 ;  /* 0x00000005ff007c0c */ /* 0x000fe2000bf05300 */
[----:B------:R0:W3:Y:S01]  /*06a0*/  @!UP3 SYNCS.EXCH.64 URZ, [UR10+0x68], UR8 ;  /* 0x000068080a3fb5b2 */ /* 0x0000e20008000100 */
[----:B------:R0:W3:Y:S01]  /*06b0*/  @!UP4 SYNCS.EXCH.64 URZ, [UR10+0x70], UR8 ;  /* 0x000070080a3fc5b2 */ /* 0x0000e20008000100 */
[----:B------:R0:W3:Y:S01]  /*06c0*/  @!UP5 SYNCS.EXCH.64 URZ, [UR10+0x78], UR8 ;  /* 0x000078080a3fd5b2 */ /* 0x0000e20008000100 */
[----:B------:R-:W-:Y:S01]  /*06d0*/  NOP ;  /* 0x0000000000007918 */ /* 0x000fe20000000000 */
[----:B---34-:R-:W-:Y:S08]  /*06e0*/  BAR.SYNC.DEFER_BLOCKING 0x0 ;  /* 0x0000000000007b1d */ /* 0x018ff00000010000 */
[----:B0-----:R-:W-:Y:S05]  /*06f0*/  @!P0 BRA `(.L_x_3) ;  /* 0x0000000000208947 */ /* 0x001fea0003800000 */
[----:B------:R-:W0:Y:S02]  /*0700*/  LDC.64 R4, c[0x0][0x598] ;  /* 0x00016600ff047b82 */ /* 0x000e240000000a00 */
[----:B0-----:R-:W2:Y:S02]  /*0710*/  LDG.E.64 R4, desc[UR20][R4.64] ;  /* 0x0000001404047981 */ /* 0x001ea4000c1e1b00 */
[----:B--2---:R-:W-:-:S04]  /*0720*/  ISETP.NE.U32.AND P0, PT, R4, RZ, PT ;  /* 0x000000ff0400720c */ /* 0x004fc80003f05070 */
[----:B------:R-:W-:-:S13]  /*0730*/  ISETP.NE.AND.EX P0, PT, R5, RZ, PT, P0 ;  /* 0x000000ff0500720c */ /* 0x000fda0003f05300 */
[----:B------:R-:W-:Y:S05]  /*0740*/  @!P0 BRA `(.L_x_3) ;  /* 0x00000000000c8947 */ /* 0x000fea0003800000 */
[----:B------:R-:W2:Y:S02]  /*0750*/  LD.E R4, desc[UR20][R4.64] ;  /* 0x0000001404047980 */ /* 0x000ea4000c101900 */
[----:B--2---:R-:W-:Y:S01]  /*0760*/  R2UR UR32, R4 ;  /* 0x00000000042072ca */ /* 0x004fe200000e0000 */
[----:B------:R-:W-:-:S14]  /*0770*/  BRA `(.L_x_4) ;  /* 0x0000000000247947 */ /* 0x000fdc0003800000 */
.L_x_3:
[----:B------:R-:W-:Y:S02]  /*0780*/  ULDC.64 UR4, c[0x0][0x588] ;  /* 0x0001620000047ab9 */ /* 0x000fe40000000a00 */
[----:B------:R-:W-:-:S04]  /*0790*/  ISETP.NE.U32.AND P0, PT, RZ, UR4, PT ;  /* 0x00000004ff007c0c */ /* 0x000fc8000bf05070 */
[----:B------:R-:W-:-:S13]  /*07a0*/  ISETP.NE.AND.EX P0, PT, RZ, UR5, PT, P0 ;  /* 0x00000005ff007c0c */ /* 0x000fda000bf05300 */
[----:B------:R-:W-:Y:S05]  /*07b0*/  @!P0 BRA `(.L_x_5) ;  /* 0x0000000000108947 */ /* 0x000fea0003800000 */
[----:B------:R-:W0:Y:S02]  /*07c0*/  LDC.64 R4, c[0x0][0x588] ;  /* 0x00016200ff047b82 */ /* 0x000e240000000a00 */
[----:B0-----:R-:W2:Y:S02]  /*07d0*/  LDG.E R4, desc[UR20][R4.64] ;  /* 0x0000001404047981 */ /* 0x001ea4000c1e1900 */
[----:B--2---:R-:W-:Y:S01]  /*07e0*/  R2UR UR32, R4 ;  /* 0x00000000042072ca */ /* 0x004fe200000e0000 */
[----:B------:R-:W-:-:S14]  /*07f0*/  BRA `(.L_x_4) ;  /* 0x0000000000047947 */ /* 0x000fdc0003800000 */
.L_x_5:
[----:B------:R-:W-:-:S05]  /*0800*/  ULDC UR32, c[0x0][0x580] ;  /* 0x0001600000207ab9 */ /* 0x000fca0000000800 */
.L_x_4:
[----:B------:R-:W-:Y:S02]  /*0810*/  ULDC.64 UR4, c[0x0][0x5a0] ;  /* 0x0001680000047ab9 */ /* 0x000fe40000000a00 */
[----:B------:R-:W-:-:S04]  /*0820*/  ISETP.NE.U32.AND P0, PT, RZ, UR4, PT ;  /* 0x00000004ff007c0c */ /* 0x000fc8000bf05070 */
[----:B------:R-:W-:-:S13]  /*0830*/  ISETP.NE.AND.EX P0, PT, RZ, UR5, PT, P0 ;  /* 0x00000005ff007c0c */ /* 0x000fda000bf05300 */
[----:B------:R-:W-:Y:S05]  /*0840*/  @!P0 BRA `(.L_x_6) ;  /* 0x0000000000208947 */ /* 0x000fea0003800000 */
        /* <DEDUP_REMOVED lines=8> */
.L_x_6:
        /* <DEDUP_REMOVED lines=8> */
.L_x_8:
[----:B------:R-:W-:-:S05]  /*0950*/  ULDC UR31, c[0x0][0x584] ;  /* 0x00016100001f7ab9 */ /* 0x000fca0000000800 */
.L_x_7:
[----:B------:R-:W0:Y:S01]  /*0960*/  LDC R0, c[0x0][0x65c] ;  /* 0x00019700ff007b82 */ /* 0x000e220000000800 */
[----:B------:R-:W1:Y:S01]  /*0970*/  S2R R12, SR_CTAID.Y ;  /* 0x00000000000c7919 */ /* 0x000e620000002600 */
[----:B------:R-:W-:Y:S01]  /*0980*/  IMAD.MOV.U32 R5, RZ, RZ, RZ ;  /* 0x000000ffff057224 */ /* 0x000fe200078e00ff */
[----:B------:R-:W-:Y:S01]  /*0990*/  UISETP.NE.AND UP0, UPT, UR13, 0x2, UPT ;  /* 0x000000020d00788c */ /* 0x000fe2000bf05270 */
[----:B------:R-:W2:Y:S01]  /*09a0*/  S2R R4, SR_CTAID.X ;  /* 0x0000000000047919 */ /* 0x000ea20000002500 */
[----:B------:R-:W-:Y:S01]  /*09b0*/  ULDC UR7, c[0x0][0x28c] ;  /* 0x0000a30000077ab9 */ /* 0x000fe20000000800 */
[----:B------:R-:W-:Y:S01]  /*09c0*/  UMOV UR5, URZ ;  /* 0x0000003f00057c82 */ /* 0x000fe20008000000 */
[----:B------:R-:W-:Y:S02]  /*09d0*/  UIADD3 UR7, UR7, 0x7f, URZ ;  /* 0x0000007f07077890 */ /* 0x000fe4000fffe03f */
[----:B------:R-:W-:Y:S01]  /*09e0*/  PLOP3.LUT P0, PT, PT, PT, UP0, 0x80, 0x0 ;  /* 0x000000000000781c */ /* 0x000fe20003f0f008 */
[----:B------:R-:W-:Y:S01]  /*09f0*/  UMOV UR4, URZ ;  /* 0x0000003f00047c82 */ /* 0x000fe20008000000 */
[----:B------:R-:W-:Y:S01]  /*0a00*/  ULDC.64 UR22, c[0x0][0x650] ;  /* 0x0001940000167ab9 */ /* 0x000fe20000000a00 */
[----:B------:R-:W-:-:S04]  /*0a10*/  USHF.R.S32.HI UR10, URZ, 0x1f, UR7 ;  /* 0x0000001f3f0a7899 */ /* 0x000fc80008011407 */
[----:B------:R-:W-:-:S04]  /*0a20*/  ULEA.HI UR10, UR10, UR7, URZ, 0x7 ;  /* 0x000000070a0a7291 */ /* 0x000fc8000f8f383f */
[----:B------:R-:W-:Y:S01]  /*0a30*/  USHF.R.S32.HI UR14, URZ, 0x7, UR10 ;  /* 0x000000073f0e7899 */ /* 0x000fe2000801140a */
[----:B0-----:R-:W-:-:S13]  /*0a40*/  ISETP.NE.AND P2, PT, R0, 0x1, PT ;  /* 0x000000010000780c */ /* 0x001fda0003f45270 */
[----:B------:R-:W2:Y:S01]  /*0a50*/  @P2 LDC R9, c[0x0][0x10] ;  /* 0x00000400ff092b82 */ /* 0x000ea20000000800 */
[----:B-1----:R-:W-:Y:S02]  /*0a60*/  @P2 IMAD.MOV.U32 R6, RZ, RZ, R12 ;  /* 0x000000ffff062224 */ /* 0x002fe400078e000c */
[----:B------:R-:W-:-:S05]  /*0a70*/  @P2 IMAD.MOV.U32 R7, RZ, RZ, RZ ;  /* 0x000000ffff072224 */ /* 0x000fca00078e00ff */
[----:B------:R-:W0:Y:S01]  /*0a80*/  @!P2 LDC R11, c[0x0][0xc] ;  /* 0x00000300ff0bab82 */ /* 0x000e220000000800 */
[----:B------:R-:W-:Y:S01]  /*0a90*/  ULDC UR8, c[0x0][0xc] ;  /* 0x0000030000087ab9 */ /* 0x000fe20000000800 */
[----:B------:R-:W-:Y:S01]  /*0aa0*/  ULDC UR9, c[0x0][0x10] ;  /* 0x0000040000097ab9 */ /* 0x000fe20000000800 */
[----:B------:R-:W-:Y:S01]  /*0ab0*/  ULDC UR7, c[0x0][0x14] ;  /* 0x0000050000077ab9 */ /* 0x000fe20000000800 */
[----:B------:R-:W-:-:S04]  /*0ac0*/  UIMAD.WIDE.U32 UR8, UR8, UR9, URZ ;  /* 0x00000009080872a5 */ /* 0x000fc8000f8e003f */
[----:B------:R-:W-:Y:S02]  /*0ad0*/  UIMAD.WIDE.U32 UR16, UR8, UR7, URZ ;  /* 0x00000007081072a5 */ /* 0x000fe4000f8e003f */
[----:B------:R-:W-:-:S04]  /*0ae0*/  UIMAD UR13, UR9, UR7, URZ ;  /* 0x00000007090d72a4 */ /* 0x000fc8000f8e023f */
[----:B------:R-:W-:Y:S01]  /*0af0*/  UIADD3 UR13, UR17, UR13, URZ ;  /* 0x0000000d110d7290 */ /* 0x000fe2000fffe03f */
[----:B--2---:R-:W-:-:S04]  /*0b00*/  @P2 IMAD.WIDE.U32 R8, R4, R9, R6 ;  /* 0x0000000904082225 */ /* 0x004fc800078e0006 */
[----:B------:R-:W-:Y:S02]  /*0b10*/  @P2 IMAD.MOV.U32 R13, RZ, RZ, R8 ;  /* 0x000000ffff0d2224 */ /* 0x000fe400078e0008 */
[----:B0-----:R-:W-:-:S04]  /*0b20*/  @!P2 IMAD.WIDE.U32 R6, R11, R12, R4 ;  /* 0x0000000c0b06a225 */ /* 0x001fc800078e0004 */
[----:B------:R-:W-:Y:S02]  /*0b30*/  @P2 IMAD.MOV.U32 R11, RZ, RZ, RZ ;  /* 0x000000ffff0b2224 */ /* 0x000fe400078e00ff */
[----:B------:R-:W-:Y:S02]  /*0b40*/  @!P2 IMAD.MOV.U32 R13, RZ, RZ, R6 ;  /* 0x000000ffff0da224 */ /* 0x000fe400078e0006 */
[----:B------:R-:W-:Y:S02]  /*0b50*/  @P2 IMAD.IADD R10, R9, 0x1, R11 ;  /* 0x00000001090a2824 */ /* 0x000fe400078e020b */
[----:B------:R-:W-:Y:S01]  /*0b60*/  @!P2 IMAD.MOV.U32 R10, RZ, RZ, R7 ;  /* 0x000000ffff0aa224 */ /* 0x000fe200078e0007 */
[----:B------:R0:W-:Y:S01]  /*0b70*/  STL [R1+0x78], R13 ;  /* 0x0000780d01007387 */ /* 0x0001e20000100800 */
[----:B------:R-:W-:Y:S02]  /*0b80*/  IMAD.MOV.U32 R18, RZ, RZ, R13 ;  /* 0x000000ffff127224 */ /* 0x000fe400078e000d */
[----:B------:R-:W-:Y:S01]  /*0b90*/  IMAD.MOV.U32 R19, RZ, RZ, R10 ;  /* 0x000000ffff137224 */ /* 0x000fe200078e000a */
[----:B------:R0:W-:Y:S01]  /*0ba0*/  STL [R1+0x74], R10 ;  /* 0x0000740a01007387 */ /* 0x0001e20000100800 */
[----:B------:R-:W-:Y:S05]  /*0bb0*/  @P0 BRA `(.L_x_9) ;  /* 0x0000000000280947 */ /* 0x000fea0003800000 */
[----:B------:R-:W-:Y:S01]  /*0bc0*/  IADD3 R18, P0, R18, UR16, RZ ;  /* 0x0000001012127c10 */ /* 0x000fe2000ff1e0ff */
[----:B------:R-:W-:Y:S02]  /*0bd0*/  UISETP.GE.U32.AND UP0, UPT, UR14, 0x5, UPT ;  /* 0x000000050e00788c */ /* 0x000fe4000bf06070 */
[----:B------:R-:W-:Y:S01]  /*0be0*/  UIMAD.WIDE.U32 UR4, UR14, -0x33333333, URZ ;  /* 0xcccccccd0e0478a5 */ /* 0x000fe2000f8e003f */
[----:B------:R-:W-:Y:S01]  /*0bf0*/  IADD3.X R19, R19, UR13, RZ, P0, !PT ;  /* 0x0000000d13137c10 */ /* 0x000fe200087fe4ff */
[----:B------:R1:W-:Y:S02]  /*0c00*/  STL [R1+0x78], R18 ;  /* 0x0000781201007387 */ /* 0x0003e40000100800 */
[----:B------:R-:W-:Y:S02]  /*0c10*/  USHF.R.U32.HI UR5, URZ, 0x2, UR5 ;  /* 0x000000023f057899 */ /* 0x000fe40008011605 */
[----:B------:R1:W-:Y:S01]  /*0c20*/  STL [R1+0x74], R19 ;  /* 0x0000741301007387 */ /* 0x0003e20000100800 */
[----:B------:R-:W-:-:S02]  /*0c30*/  UMOV UR4, URZ ;  /* 0x0000003f00047c82 */ /* 0x000fc40008000000 */
[----:B------:R-:W-:Y:S02]  /*0c40*/  @UP0 ULOP3.LUT UR4, UR5, 0x1, URZ, 0xc0, !UPT ;  /* 0x0000000105040892 */ /* 0x000fe4000f8ec03f */
[----:B------:R-:W-:-:S12]  /*0c50*/  UIMAD UR5, UR5, -0x5, UR14 ;  /* 0xfffffffb050578a4 */ /* 0x000fd8000f8e020e */
.L_x_9:
[----:B------:R-:W-:Y:S01]  /*0c60*/  IMAD.MOV.U32 R8, RZ, RZ, -0x1 ;  /* 0xffffffffff087424 */ /* 0x000fe200078e00ff */
[----:B------:R-:W-:Y:S01]  /*0c70*/  ISETP.GE.U32.AND P0, PT, R18, UR22, PT ;  /* 0x0000001612007c0c */ /* 0x000fe2000bf06070 */
[----:B------:R-:W-:Y:S01]  /*0c80*/  IMAD.MOV.U32 R6, RZ, RZ, -0x1 ;  /* 0xffffffffff067424 */ /* 0x000fe200078e00ff */
[----:B------:R-:W-:Y:S01]  /*0c90*/  PRMT R0, RZ, 0x7610, R0 ;  /* 0x00007610ff007816 */ /* 0x000fe20000000000 */
[----:B------:R-:W-:Y:S01]  /*0ca0*/  IMAD.MOV.U32 R7, RZ, RZ, -0x1 ;  /* 0xffffffffff077424 */ /* 0x000fe200078e00ff */
[----:B------:R2:W-:Y:S01]  /*0cb0*/  STL [R1+0x7c], R8 ;  /* 0x00007c0801007387 */ /* 0x0005e20000100800 */
[----:B------:R-:W-:-:S03]  /*0cc0*/  ISETP.GE.U32.AND.EX P0, PT, R19, UR23, PT, P0 ;  /* 0x0000001713007c0c */ /* 0x000fc6000bf06100 */
[----:B------:R2:W-:Y:S04]  /*0cd0*/  STL [R1+0x70], R6 ;  /* 0x0000700601007387 */ /* 0x0005e80000100800 */
[----:B------:R2:W-:Y:S06]  /*0ce0*/  STL [R1+0x80], R7 ;  /* 0x0000800701007387 */ /* 0x0005ec0000100800 */
[----:B------:R-:W-:Y:S05]  /*0cf0*/  @P0 BRA `(.L_x_10) ;  /* 0x0000000400680947 */ /* 0x000fea0003800000 */
[----:B------:R-:W3:Y:S01]  /*0d00*/  LDC.64 R14, c[0x0][0x628] ;  /* 0x00018a00ff0e7b82 */ /* 0x000ee20000000a00 */
[----:B--2---:R-:W-:Y:S02]  /*0d10*/  IMAD.MOV.U32 R6, RZ, RZ, R18 ;  /* 0x000000ffff067224 */ /* 0x004fe400078e0012 */
[----:B------:R-:W-:-:S05]  /*0d20*/  IMAD.MOV.U32 R7, RZ, RZ, R19 ;  /* 0x000000ffff077224 */ /* 0x000fca00078e0013 */
[----:B------:R-:W2:Y:S08]  /*0d30*/  LDC R0, c[0x0][0x630] ;  /* 0x00018c00ff007b82 */ /* 0x000eb00000000800 */
[----:B------:R-:W4:Y:S01]  /*0d40*/  LDC.64 R16, c[0x0][0x620] ;  /* 0x00018800ff107b82 */ /* 0x000f220000000a00 */
[----:B---3--:R-:W-:-:S04]  /*0d50*/  ISETP.NE.U32.AND P0, PT, R14, RZ, PT ;  /* 0x000000ff0e00720c */ /* 0x008fc80003f05070 */
[----:B------:R-:W-:-:S13]  /*0d60*/  ISETP.NE.AND.EX P0, PT, R15, RZ, PT, P0 ;  /* 0x000000ff0f00720c */ /* 0x000fda0003f05300 */
[----:B--2-4-:R-:W-:Y:S05]  /*0d70*/  @!P0 BRA `(.L_x_11) ;  /* 0x0000000000288947 */ /* 0x014fea0003800000 */
[----:B------:R-:W2:Y:S02]  /*0d80*/  LDC R11, c[0x0][0x634] ;  /* 0x00018d00ff0b7b82 */ /* 0x000ea40000000800 */
[----:B--2---:R-:W-:-:S05]  /*0d90*/  IADD3 R11, P0, R18, R11, RZ ;  /* 0x0000000b120b7210 */ /* 0x004fca0007f1e0ff */
[----:B0-----:R-:W-:-:S04]  /*0da0*/  IMAD.X R13, RZ, RZ, R19, P0 ;  /* 0x000000ffff0d7224 */ /* 0x001fc800000e0613 */
[----:B------:R-:W-:-:S04]  /*0db0*/  IMAD.WIDE.U32 R6, R13, R14, RZ ;  /* 0x0000000e0d067225 */ /* 0x000fc800078e00ff */
[----:B------:R-:W-:-:S04]  /*0dc0*/  IMAD.WIDE.U32 R8, P0, R11, R15, R6 ;  /* 0x0000000f0b087225 */ /* 0x000fc80007800006 */
[----:B------:R-:W-:-:S04]  /*0dd0*/  IMAD.WIDE.U32 R6, R11, R14, RZ ;  /* 0x0000000e0b067225 */ /* 0x000fc800078e00ff */
[----:B------:R-:W-:Y:S01]  /*0de0*/  IMAD.X R11, RZ, RZ, RZ, P0 ;  /* 0x000000ffff0b7224 */ /* 0x000fe200000e06ff */
[----:B------:R-:W-:Y:S01]  /*0df0*/  IADD3 RZ, P0, R7, R8, RZ ;  /* 0x0000000807ff7210 */ /* 0x000fe20007f1e0ff */
[----:B------:R-:W-:-:S04]  /*0e00*/  IMAD.MOV.U32 R10, RZ, RZ, R9 ;  /* 0x000000ffff0a7224 */ /* 0x000fc800078e0009 */
[----:B------:R-:W-:-:S08]  /*0e10*/  IMAD.WIDE.U32.X R6, R13, R15, R10, P0 ;  /* 0x0000000f0d067225 */ /* 0x000fd000000e040a */
.L_x_11:
[-CC-:B------:R-:W-:Y:S01]  /*0e20*/  SHF.R.U64 R25, R6, R0.reuse, R7.reuse ;  /* 0x0000000006197219 */ /* 0x180fe20000001207 */
[----:B0-----:R-:W0:Y:S01]  /*0e30*/  LDC R10, c[0x0][0x618] ;  /* 0x00018600ff0a7b82 */ /* 0x001e220000000800 */
[----:B------:R-:W-:Y:S01]  /*0e40*/  SHF.R.U32.HI R5, RZ, R0, R7 ;  /* 0x00000000ff057219 */ /* 0x000fe20000011607 */
[----:B------:R-:W-:Y:S01]  /*0e50*/  IMAD.MOV.U32 R6, RZ, RZ, R18 ;  /* 0x000000ffff067224 */ /* 0x000fe200078e0012 */
[----:B------:R-:W-:Y:S01]  /*0e60*/  IADD3 R9, P0, RZ, -R25, RZ ;  /* 0x80000019ff097210 */ /* 0x000fe20007f1e0ff */
[----:B------:R-:W-:Y:S01]  /*0e70*/  IMAD.MOV.U32 R7, RZ, RZ, R19 ;  /* 0x000000ffff077224 */ /* 0x000fe200078e0013 */
[----:B------:R-:W-:Y:S01]  /*0e80*/  I2FP.F32.U32 R0, R4 ;  /* 0x0000000400007245 */ /* 0x000fe20000201000 */
[----:B------:R-:W-:Y:S02]  /*0e90*/  ULDC UR7, c[0x0][0x150] ;  /* 0x0000540000077ab9 */ /* 0x000fe40000000800 */
[----:B------:R-:W2:Y:S01]  /*0ea0*/  LDC.64 R22, c[0x0][0x640] ;  /* 0x00019000ff167b82 */ /* 0x000ea20000000a00 */
[----:B------:R-:W-:-:S02]  /*0eb0*/  IMAD.X R11, RZ, RZ, ~R5, P0 ;  /* 0x000000ffff0b7224 */ /* 0x000fc400000e0e05 */
[----:B------:R-:W-:Y:S01]  /*0ec0*/  FMUL R0, R0, UR7 ;  /* 0x0000000700007c20 */ /* 0x000fe20008400000 */
[----:B------:R-:W-:Y:S01]  /*0ed0*/  IMAD.WIDE.U32 R6, R9, R16, R6 ;  /* 0x0000001009067225 */ /* 0x000fe200078e0006 */
[----:B------:R-:W-:-:S03]  /*0ee0*/  ULDC UR7, c[0x0][0x154] ;  /* 0x0000550000077ab9 */ /* 0x000fc60000000800 */
[----:B------:R-:W-:Y:S01]  /*0ef0*/  IMAD R8, R11, R16, RZ ;  /* 0x000000100b087224 */ /* 0x000fe200078e02ff */
[----:B------:R-:W3:Y:S01]  /*0f00*/  LDC R5, c[0x0][0x144] ;  /* 0x00005100ff057b82 */ /* 0x000ee20000000800 */
[----:B------:R-:W4:Y:S02]  /*0f10*/  F2I.U32.TRUNC.NTZ R0, R0 ;  /* 0x0000000000007305 */ /* 0x000f24000020f000 */
[----:B------:R-:W-:-:S04]  /*0f20*/  IMAD R9, R9, R17, R8 ;  /* 0x0000001109097224 */ /* 0x000fc800078e0208 */
[----:B------:R-:W-:Y:S01]  /*0f30*/  IMAD.IADD R7, R7, 0x1, R9 ;  /* 0x0000000107077824 */ /* 0x000fe200078e0209 */
[----:B------:R-:W5:Y:S01]  /*0f40*/  LDC R16, c[0x0][0x608] ;  /* 0x00018200ff107b82 */ /* 0x000f620000000800 */
[----:B------:R-:W-:-:S03]  /*0f50*/  IMAD.MOV.U32 R9, RZ, RZ, -0x1 ;  /* 0xffffffffff097424 */ /* 0x000fc600078e00ff */
[--C-:B0-----:R-:W-:Y:S02]  /*0f60*/  SHF.R.U64 R14, R6, R10, R7.reuse ;  /* 0x0000000a060e7219 */ /* 0x101fe40000001207 */
[----:B------:R-:W-:Y:S02]  /*0f70*/  I2FP.F32.U32 R6, R12 ;  /* 0x0000000c00067245 */ /* 0x000fe40000201000 */
[----:B------:R-:W0:Y:S01]  /*0f80*/  LDC R20, c[0x0][0x658] ;  /* 0x00019600ff147b82 */ /* 0x000e220000000800 */
[----:B--2---:R-:W-:Y:S01]  /*0f90*/  ISETP.NE.U32.AND P0, PT, R22, RZ, PT ;  /* 0x000000ff1600720c */ /* 0x004fe20003f05070 */
[----:B----4-:R-:W-:Y:S02]  /*0fa0*/  IMAD.MOV R8, RZ, RZ, -R0 ;  /* 0x000000ffff087224 */ /* 0x010fe400078e0a00 */
[----:B------:R-:W-:Y:S01]  /*0fb0*/  FMUL R6, R6, UR7 ;  /* 0x0000000706067c20 */ /* 0x000fe20008400000 */
[----:B------:R-:W-:Y:S02]  /*0fc0*/  SHF.R.U32.HI R7, RZ, R10, R7 ;  /* 0x0000000aff077219 */ /* 0x000fe40000011607 */
[----:B------:R-:W-:Y:S01]  /*0fd0*/  ISETP.NE.AND.EX P0, PT, R23, RZ, PT, P0 ;  /* 0x000000ff1700720c */ /* 0x000fe20003f05300 */
[----:B------:R2:W4:Y:S01]  /*0fe0*/  F2I.U32.TRUNC.NTZ R13, R6 ;  /* 0x00000006000d7305 */ /* 0x000522000020f000 */
[----:B------:R-:W2:Y:S01]  /*0ff0*/  LDC R15, c[0x0][0x148] ;  /* 0x00005200ff0f7b82 */ /* 0x000ea20000000800 */
[----:B---3--:R-:W-:-:S07]  /*1000*/  IMAD R0, R5, R8, R4 ;  /* 0x0000000805007224 */ /* 0x008fce00078e0204 */
[----:B-1----:R-:W1:Y:S01]  /*1010*/  LDC R18, c[0x0][0x600] ;  /* 0x00018000ff127b82 */ /* 0x002e620000000800 */
[-CC-:B-----5:R-:W-:Y:S02]  /*1020*/  SHF.R.U64 R26, R14, R16.reuse, R7.reuse ;  /* 0x000000100e1a7219 */ /* 0x1a0fe40000001207 */
[----:B------:R-:W-:Y:S01]  /*1030*/  SHF.R.U32.HI R5, RZ, R16, R7 ;  /* 0x00000010ff057219 */ /* 0x000fe20000011607 */
[----:B------:R-:W-:-:S04]  /*1040*/  IMAD.MOV.U32 R7, RZ, RZ, 0x1 ;  /* 0x00000001ff077424 */ /* 0x000fc800078e00ff */
[----:B------:R-:W3:Y:S01]  /*1050*/  LDC R19, c[0x0][0x648] ;  /* 0x00019200ff137b82 */ /* 0x000ee20000000800 */
[-C--:B0-----:R-:W-:Y:S02]  /*1060*/  SHF.L.U32 R4, R9, R20.reuse, RZ ;  /* 0x0000001409047219 */ /* 0x081fe400000006ff */
[--C-:B------:R-:W-:Y:S02]  /*1070*/  SHF.R.U64 R16, R26, R20, R5.reuse ;  /* 0x000000141a107219 */ /* 0x100fe40000001205 */
[----:B------:R-:W-:Y:S02]  /*1080*/  LOP3.LUT R11, RZ, R4, RZ, 0x33, !PT ;  /* 0x00000004ff0b7212 */ /* 0x000fe400078e33ff */
[-C--:B------:R-:W-:Y:S01]  /*1090*/  SHF.R.U32.HI R5, RZ, R20.reuse, R5 ;  /* 0x00000014ff057219 */ /* 0x080fe20000011605 */
[----:B------:R-:W0:Y:S01]  /*10a0*/  LDC R21, c[0x0][0x638] ;  /* 0x00018e00ff157b82 */ /* 0x000e220000000800 */
[----:B------:R-:W-:Y:S01]  /*10b0*/  SHF.L.U32 R10, R7, R20, RZ ;  /* 0x00000014070a7219 */ /* 0x000fe200000006ff */
[----:B------:R-:W-:-:S06]  /*10c0*/  IMAD.MOV.U32 R4, RZ, RZ, R16 ;  /* 0x000000ffff047224 */ /* 0x000fcc00078e0010 */
[----:B------:R-:W0:Y:S01]  /*10d0*/  LDC R24, c[0x0][0x610] ;  /* 0x00018400ff187b82 */ /* 0x000e220000000800 */
[----:B--2-4-:R-:W-:Y:S05]  /*10e0*/  @!P0 BRA `(.L_x_12) ;  /* 0x0000000000288947 */ /* 0x014fea0003800000 */
[----:B------:R-:W2:Y:S02]  /*10f0*/  LDC R9, c[0x0][0x64c] ;  /* 0x00019300ff097b82 */ /* 0x000ea40000000800 */
[----:B--2---:R-:W-:-:S05]  /*1100*/  IADD3 R9, P0, R16, R9, RZ ;  /* 0x0000000910097210 */ /* 0x004fca0007f1e0ff */
[----:B------:R-:W-:-:S04]  /*1110*/  IMAD.X R17, RZ, RZ, R5, P0 ;  /* 0x000000ffff117224 */ /* 0x000fc800000e0605 */
[----:B------:R-:W-:-:S04]  /*1120*/  IMAD.WIDE.U32 R4, R17, R22, RZ ;  /* 0x0000001611047225 */ /* 0x000fc800078e00ff */
[----:B------:R-:W-:-:S04]  /*1130*/  IMAD.WIDE.U32 R6, P0, R9, R23, R4 ;  /* 0x0000001709067225 */ /* 0x000fc80007800004 */
[----:B------:R-:W-:-:S04]  /*1140*/  IMAD.WIDE.U32 R4, R9, R22, RZ ;  /* 0x0000001609047225 */ /* 0x000fc800078e00ff */
[----:B------:R-:W-:Y:S01]  /*1150*/  IMAD.X R9, RZ, RZ, RZ, P0 ;  /* 0x000000ffff097224 */ /* 0x000fe200000e06ff */
[----:B------:R-:W-:Y:S01]  /*1160*/  IADD3 RZ, P0, R5, R6, RZ ;  /* 0x0000000605ff7210 */ /* 0x000fe20007f1e0ff */
[----:B------:R-:W-:-:S04]  /*1170*/  IMAD.MOV.U32 R8, RZ, RZ, R7 ;  /* 0x000000ffff087224 */ /* 0x000fc800078e0007 */
[----:B------:R-:W-:-:S08]  /*1180*/  IMAD.WIDE.U32.X R4, R17, R23, R8, P0 ;  /* 0x0000001711047225 */ /* 0x000fd000000e0408 */
.L_x_12:
[----:B---3--:R-:W-:Y:S01]  /*1190*/  SHF.R.U64 R4, R4, R19, R5 ;  /* 0x0000001304047219 */ /* 0x008fe20000001205 */
[----:B-1----:R-:W-:Y:S01]  /*11a0*/  VIADD R5, R18, 0xffffffff ;  /* 0xffffffff12057836 */ /* 0x002fe20000000000 */
[----:B------:R-:W-:Y:S01]  /*11b0*/  LOP3.LUT R11, R26, R11, RZ, 0xc0, !PT ;  /* 0x0000000b1a0b7212 */ /* 0x000fe200078ec0ff */
[----:B------:R-:W-:Y:S02]  /*11c0*/  IMAD.MOV R13, RZ, RZ, -R13 ;  /* 0x000000ffff0d7224 */ /* 0x000fe400078e0a0d */
[----:B------:R-:W-:Y:S01]  /*11d0*/  IMAD.MOV R6, RZ, RZ, -R4 ;  /* 0x000000ffff067224 */ /* 0x000fe200078e0a04 */
[----:B------:R-:W-:Y:S01]  /*11e0*/  LOP3.LUT R14, R14, R5, RZ, 0xc0, !PT ;  /* 0x000000050e0e7212 */ /* 0x000fe200078ec0ff */
[----:B------:R-:W-:Y:S02]  /*11f0*/  @P2 IMAD R0, R15, R13, R12 ;  /* 0x0000000d0f002224 */ /* 0x000fe400078e020c */
[----:B------:R-:W-:Y:S02]  /*1200*/  IMAD R11, R10, R4, R11 ;  /* 0x000000040a0b7224 */ /* 0x000fe400078e020b */
[----:B0-----:R-:W-:-:S02]  /*1210*/  IMAD R5, R6, R21, R16 ;  /* 0x0000001506057224 */ /* 0x001fc400078e0210 */
[----:B------:R-:W-:Y:S02]  /*1220*/  IMAD R4, R11, R24, R0 ;  /* 0x000000180b047224 */ /* 0x000fe400078e0200 */
[----:B------:R-:W-:Y:S02]  /*1230*/  IMAD R5, R5, R18, R14 ;  /* 0x0000001205057224 */ /* 0x000fe400078e020e */
[----:B------:R-:W-:-:S03]  /*1240*/  IMAD.MOV.U32 R0, RZ, RZ, 0x1 ;  /* 0x00000001ff007424 */ /* 0x000fc600078e00ff */
[----:B------:R-:W-:Y:S02]  /*1250*/  SEL R6, R5, R4, !P2 ;  /* 0x0000000405067207 */ /* 0x000fe40005000000 */
[----:B------:R-:W-:-:S03]  /*1260*/  SEL R4, R4, R5, !P2 ;  /* 0x0000000504047207 */ /* 0x000fc60005000000 */
[----:B------:R3:W-:Y:S04]  /*1270*/  STL [R1+0x80], R6 ;  /* 0x0000800601007387 */ /* 0x0007e80000100800 */
[----:B------:R3:W-:Y:S04]  /*1280*/  STL [R1+0x70], R25 ;  /* 0x0000701901007387 */ /* 0x0007e80000100800 */
[----:B------:R3:W-:Y:S02]  /*1290*/  STL [R1+0x7c], R4 ;  /* 0x00007c0401007387 */ /* 0x0007e40000100800 */
.L_x_10:
[----:B------:R-:W-:Y:S05]  /*12a0*/  @!P1 BRA `(.L_x_13) ;  /* 0x000000dc00109947 */ /* 0x000fea0003800000 */
[----:B------:R-:W-:-:S06]  /*12b0*/  UISETP.GT.U32.AND UP0, UPT, UR12, 0x1, UPT ;  /* 0x000000010c00788c */ /* 0x000fcc000bf04070 */
[----:B------:R-:W-:-:S13]  /*12c0*/  PLOP3.LUT P0, PT, PT, PT, UP0, 0x80, 0x0 ;  /* 0x000000000000781c */ /* 0x000fda0003f0f008 */
[----:B------:R-:W-:Y:S05]  /*12d0*/  @P0 EXIT ;  /* 0x000000000000094d */ /* 0x000fea0003800000 */
.L_x_14:
[----:B------:R-:W-:-:S08]  /*12e0*/  NOP ;  /* 0x0000000000007918 */ /* 0x000fd00000000000 */
[----:B------:R-:W4:Y:S02]  /*12f0*/  USETMAXREG.TRY_ALLOC.CTAPOOL UP0, 0xe8 ;  /* 0x000000e8000079c8 */ /* 0x000f240008000600 */
[----:B----4-:R-:W-:-:S13]  /*1300*/  PLOP3.LUT P0, PT, PT, PT, UP0, 0x80, 0x0 ;  /* 0x000000000000781c */ /* 0x010fda0003f0f008 */
[----:B------:R-:W-:Y:S05]  /*1310*/  @!P0 BRA `(.L_x_14) ;  /* 0xfffffffc00f08947 */ /* 0x000fea000383ffff */
[----:B------:R-:W-:-:S13]  /*1320*/  LOP3.LUT P0, RZ, R0, 0xff, RZ, 0xc0, !PT ;  /* 0x000000ff00ff7812 */ /* 0x000fda000780c0ff */
[----:B------:R-:W-:Y:S05]  /*1330*/  @!P0 EXIT ;  /* 0x000000000000894d */ /* 0x000fea0003800000 */
[----:B------:R-:W4:Y:S01]  /*1340*/  S2UR UR6, SR_CgaCtaId ;  /* 0x00000000000679c3 */ /* 0x000f220000008800 */
[----:B------:R-:W-:Y:S01]  /*1350*/  SHF.R.S32.HI R3, RZ, 0x1f, R2 ;  /* 0x0000001fff037819 */ /* 0x000fe20000011402 */
[----:B------:R-:W-:Y:S01]  /*1360*/  UIADD3 UR7, UR18, -0x1, URZ ;  /* 0xffffffff12077890 */ /* 0x000fe2000fffe03f */
[----:B------:R-:W-:Y:S02]  /*1370*/  UMOV UR22, 0x400 ;  /* 0x0000040000167882 */ /* 0x000fe40000000000 */
[CC--:B------:R-:W-:Y:S01]  /*1380*/  LEA.HI R0, R3.reuse, R2.reuse, RZ, 0x2 ;  /* 0x0000000203007211 */ /* 0x0c0fe200078f10ff */
[----:B------:R-:W-:Y:S01]  /*1390*/  UISETP.LT.AND UP0, UPT, UR14, 0x1, UPT ;  /* 0x000000010e00788c */ /* 0x000fe2000bf01270 */
[----:B------:R-:W-:Y:S01]  /*13a0*/  LEA.HI R3, R3, R2, RZ, 0x5 ;  /* 0x0000000203037211 */ /* 0x000fe200078f28ff */
[----:B------:R-:W-:Y:S01]  /*13b0*/  ULOP3.LUT UR30, UR15, 0x1, URZ, 0xfc, !UPT ;  /* 0x000000010f1e7892 */ /* 0x000fe2000f8efc3f */
[--C-:B---3--:R-:W-:Y:S01]  /*13c0*/  SHF.R.S32.HI R4, RZ, 0x2, R0.reuse ;  /* 0x00000002ff047819 */ /* 0x108fe20000011400 */
[----:B------:R-:W-:Y:S01]  /*13d0*/  USEL UR19, UR14, 0x1, UP0 ;  /* 0x000000010e137887 */ /* 0x000fe20008000000 */
[----:B------:R-:W-:Y:S01]  /*13e0*/  SHF.R.S32.HI R5, RZ, 0x1f, R0 ;  /* 0x0000001fff057819 */ /* 0x000fe20000011400 */
[----:B------:R-:W-:Y:S01]  /*13f0*/  UISETP.NE.AND UP0, UPT, UR7, URZ, UPT ;  /* 0x0000003f0700728c */ /* 0x000fe2000bf05270 */
[----:B--2---:R-:W-:Y:S01]  /*1400*/  SHF.R.S32.HI R7, RZ, 0x5, R3 ;  /* 0x00000005ff077819 */ /* 0x004fe20000011403 */
[----:B------:R-:W-:Y:S01]  /*1410*/  USHF.L.U32 UR29, UR14, 0x1, URZ ;  /* 0x000000010e1d7899 */ /* 0x000fe2000800063f */
[----:B------:R-:W-:Y:S01]  /*1420*/  LEA.HI R5, R5, R4, RZ, 0x3 ;  /* 0x0000000405057211 */ /* 0x000fe200078f18ff */
[----:B------:R-:W-:Y:S01]  /*1430*/  UIADD3 UR19, -UR19, UR14, URZ ;  /* 0x0000000e13137290 */ /* 0x000fe2000fffe13f */
[----:B------:R-:W-:Y:S01]  /*1440*/  LOP3.LUT R3, R0, 0xfffffffc, RZ, 0xc0, !PT ;  /* 0xfffffffc00037812 */ /* 0x000fe200078ec0ff */
[----:B------:R-:W-:Y:S01]  /*1450*/  USEL UR27, URZ, 0x1, UP0 ;  /* 0x000000013f1b7887 */ /* 0x000fe20008000000 */
[----:B------:R-:W-:-:S03]  /*1460*/  LOP3.LUT R5, R5, 0xfffffff8, RZ, 0xc0, !PT ;  /* 0xfffffff805057812 */ /* 0x000fc600078ec0ff */
[----:B------:R-:W-:Y:S01]  /*1470*/  IMAD.IADD R6, R2, 0x1, -R3 ;  /* 0x0000000102067824 */ /* 0x000fe200078e0a03 */
[----:B----4-:R-:W-:Y:S01]  /*1480*/  ULEA UR22, UR6, UR22, 0x18 ;  /* 0x0000001606167291 */ /* 0x010fe2000f8ec03f */
[----:B------:R-:W-:Y:S01]  /*1490*/  IMAD.IADD R4, R4, 0x1, -R5 ;  /* 0x0000000104047824 */ /* 0x000fe200078e0a05 */
[----:B------:R-:W-:Y:S02]  /*14a0*/  USHF.L.U32 UR6, UR7, 0x3, URZ ;  /* 0x0000000307067899 */ /* 0x000fe4000800063f */
[----:B------:R2:W-:Y:S01]  /*14b0*/  STL [R1+0x84], R6 ;  /* 0x0000840601007387 */ /* 0x0005e20000100800 */
[----:B------:R-:W-:Y:S01]  /*14c0*/  UIADD3 UR28, UR22, 0x60, URZ ;  /* 0x00000060161c7890 */ /* 0x000fe2000fffe03f */
[--C-:B------:R-:W-:Y:S01]  /*14d0*/  IMAD R0, R7, -0x10, -R4.reuse ;  /* 0xfffffff007007824 */ /* 0x100fe200078e0a04 */
[----:B------:R-:W-:Y:S01]  /*14e0*/  ULOP3.LUT UR6, UR6, 0x8, URZ, 0xc0, !UPT ;  /* 0x0000000806067892 */ /* 0x000fe2000f8ec03f */
[----:B------:R-:W-:Y:S01]  /*14f0*/  SHF.R.S32.HI R5, RZ, 0x1f, R4 ;  /* 0x0000001fff057819 */ /* 0x000fe20000011404 */
[----:B------:R-:W-:-:S02]  /*1500*/  ULEA UR18, UR18, UR28, 0x3 ;  /* 0x0000001c12127291 */ /* 0x000fc4000f8e183f */
[----:B------:R-:W-:Y:S02]  /*1510*/  ULOP3.LUT UR26, UR6, 0x8, URZ, 0x3c, !UPT ;  /* 0x00000008061a7892 */ /* 0x000fe4000f8e3c3f */
[----:B------:R-:W-:Y:S01]  /*1520*/  ULOP3.LUT UR12, UR6, 0x18, URZ, 0x3c, !UPT ;  /* 0x00000018060c7892 */ /* 0x000fe2000f8e3c3f */
[----:B------:R-:W-:Y:S02]  /*1530*/  IMAD.WIDE R2, R7, 0x10, R4 ;  /* 0x0000001007027825 */ /* 0x000fe400078e0204 */
[----:B------:R-:W-:Y:S02]  /*1540*/  ULDC UR6, c[0x0][0x284] ;  /* 0x0000a10000067ab9 */ /* 0x000fe40000000800 */
[----:B------:R-:W-:-:S05]  /*1550*/  VIADD R0, R0, UR6 ;  /* 0x0000000600007c36 */ /* 0x000fca0008000000 */
[----:B------:R2:W-:Y:S04]  /*1560*/  STL [R1+0x90], R0 ;  /* 0x0000900001007387 */ /* 0x0005e80000100800 */
[----:B------:R2:W-:Y:S02]  /*1570*/  STL.64 [R1+0x88], R2 ;  /* 0x0000880201007387 */ /* 0x0005e40000100a00 */
.L_x_297:
[----:B--2---:R-:W-:Y:S01]  /*1580*/  IMAD.U32 R0, RZ, RZ, UR27 ;  /* 0x0000001bff007e24 */ /* 0x004fe2000f8e00ff */
[----:B0-----:R-:W2:Y:S01]  /*1590*/  LDC R2, c[0x0][0x28c] ;  /* 0x0000a300ff027b82 */ /* 0x001ea20000000800 */
[----:B------:R-:W-:Y:S01]  /*15a0*/  UMOV UR6, URZ ;  /* 0x0000003f00067c82 */ /* 0x000fe20008000000 */
[----:B------:R-:W-:Y:S02]  /*15b0*/  UMOV UR24, UR5 ;  /* 0x0000000500187c82 */ /* 0x000fe40008000000 */
[----:B------:R-:W-:-:S04]  /*15c0*/  SHF.L.U32 R0, R0, 0x1f, RZ ;  /* 0x0000001f00007819 */ /* 0x000fc800000006ff */
[----:B------:R-:W3:Y:S01]  /*15d0*/  SYNCS.PHASECHK.TRANS64.TRYWAIT P0, [UR18+-0x8], R0 ;  /* 0xfffff800ff0075a7 */ /* 0x000ee20008000152 */
[----:B--2---:R-:W-:Y:S01]  /*15e0*/  ISETP.GE.AND P1, PT, R2, 0x1, PT ;  /* 0x000000010200780c */ /* 0x004fe20003f26270 */
[----:B-1-34-:R-:W-:-:S12]  /*15f0*/  @!P0 BRA `(.L_x_15) ;  /* 0x000000e800808947 */ /* 0x01afd80003800000 */
.L_x_320:
[----:B------:R3:W-:Y:S01]  /*1600*/  STL [R1+0x6c], RZ ;  /* 0x00006cff01007387 */ /* 0x0007e20000100800 */
[----:B------:R-:W-:Y:S01]  /*1610*/  UMOV UR23, UR4 ;  /* 0x0000000400177c82 */ /* 0x000fe20008000000 */
[----:B------:R-:W-:Y:S01]  /*1620*/  UMOV UR7, URZ ;  /* 0x0000003f00077c82 */ /* 0x000fe20008000000 */
[----:B------:R-:W-:Y:S01]  /*1630*/  UMOV UR8, URZ ;  /* 0x0000003f00087c82 */ /* 0x000fe20008000000 */
[----:B------:R3:W-:Y:S01]  /*1640*/  STL [R1+0x68], RZ ;  /* 0x000068ff01007387 */ /* 0x0007e20000100800 */
[----:B--2---:R-:W-:Y:S01]  /*1650*/  IMAD.MOV.U32 R0, RZ, RZ, RZ ;  /* 0x000000ffff007224 */ /* 0x004fe200078e00ff */
[----:B------:R-:W-:Y:S02]  /*1660*/  CS2R R2, SRZ ;  /* 0x0000000000027805 */ /* 0x000fe4000001ff00 */
[----:B------:R-:W-:Y:S01]  /*1670*/  CS2R R4, SRZ ;  /* 0x0000000000047805 */ /* 0x000fe2000001ff00 */
[----:B------:R3:W-:Y:S01]  /*1680*/  STL [R1+0x64], RZ ;  /* 0x000064ff01007387 */ /* 0x0007e20000100800 */
[----:B------:R-:W-:-:S02]  /*1690*/  CS2R R6, SRZ ;  /* 0x0000000000067805 */ /* 0x000fc4000001ff00 */
[----:B------:R-:W-:Y:S02]  /*16a0*/  CS2R R8, SRZ ;  /* 0x0000000000087805 */ /* 0x000fe4000001ff00 */
[----:B0-----:R-:W-:Y:S01]  /*16b0*/  CS2R R10, SRZ ;  /* 0x00000000000a7805 */ /* 0x001fe2000001ff00 */
[----:B------:R3:W-:Y:S01]  /*16c0*/  STL [R1+0x60], RZ ;  /* 0x000060ff01007387 */ /* 0x0007e20000100800 */
[----:B------:R-:W-:Y:S02]  /*16d0*/  CS2R R12, SRZ ;  /* 0x00000000000c7805 */ /* 0x000fe4000001ff00 */
[----:B------:R-:W-:Y:S02]  /*16e0*/  CS2R R14, SRZ ;  /* 0x00000000000e7805 */ /* 0x000fe4000001ff00 */
[----:B------:R-:W-:Y:S01]  /*16f0*/  CS2R R16, SRZ ;  /* 0x0000000000107805 */ /* 0x000fe2000001ff00 */
[----:B------:R3:W-:Y:S01]  /*1700*/  STL [R1+0x5c], RZ ;  /* 0x00005cff01007387 */ /* 0x0007e20000100800 */
[----:B-1----:R-:W-:-:S02]  /*1710*/  CS2R R18, SRZ ;  /* 0x0000000000127805 */ /* 0x002fc4000001ff00 */
[----:B------:R-:W-:Y:S02]  /*1720*/  CS2R R20, SRZ ;  /* 0x0000000000147805 */ /* 0x000fe4000001ff00 */
[----:B------:R-:W-:Y:S01]  /*1730*/  CS2R R22, SRZ ;  /* 0x0000000000167805 */ /* 0x000fe2000001ff00 */
[----:B------:R3:W-:Y:S01]  /*1740*/  STL [R1+0x58], RZ ;  /* 0x000058ff01007387 */ /* 0x0007e20000100800 */
[----:B------:R-:W-:Y:S02]  /*1750*/  CS2R R152, SRZ ;  /* 0x0000000000987805 */ /* 0x000fe4000001ff00 */
[----:B------:R-:W-:Y:S02]  /*1760*/  CS2R R154, SRZ ;  /* 0x00000000009a7805 */ /* 0x000fe4000001ff00 */
[----:B------:R-:W-:Y:S01]  /*1770*/  CS2R R156, SRZ ;  /* 0x00000000009c7805 */ /* 0x000fe2000001ff00 */
[----:B------:R3:W-:Y:S01]  /*1780*/  STL [R1+0x54], RZ ;  /* 0x000054ff01007387 */ /* 0x0007e20000100800 */
[----:B------:R-:W-:-:S02]  /*1790*/  CS2R R158, SRZ ;  /* 0x00000000009e7805 */ /* 0x000fc4000001ff00 */
        /* <DEDUP_REMOVED lines=44> */
[----:B------:R-:W-:Y:S01]  /*1a60*/  CS2R R226, SRZ ;  /* 0x0000000000e27805 */ /* 0x000fe2000001ff00 */
[----:B------:R-:W-:Y:S01]  /*1a70*/  IMAD.MOV.U32 R228, RZ, RZ, RZ ;  /* 0x000000ffffe47224 */ /* 0x000fe200078e00ff */
[----:B------:R3:W-:Y:S01]  /*1a80*/  STL [R1+0x24], RZ ;  /* 0x000024ff01007387 */ /* 0x0007e20000100800 */
[----:B------:R-:W-:Y:S02]  /*1a90*/  CS2R R24, SRZ ;  /* 0x0000000000187805 */ /* 0x000fe4000001ff00 */
[----:B------:R-:W-:-:S02]  /*1aa0*/  CS2R R26, SRZ ;  /* 0x00000000001a7805 */ /* 0x000fc4000001ff00 */
[----:B------:R-:W-:Y:S01]  /*1ab0*/  CS2R R28, SRZ ;  /* 0x00000000001c7805 */ /* 0x000fe2000001ff00 */
[----:B------:R3:W-:Y:S01]  /*1ac0*/  STL [R1+0x20], RZ ;  /* 0x000020ff01007387 */ /* 0x0007e20000100800 */
[----:B------:R-:W-:Y:S02]  /*1ad0*/  CS2R R30, SRZ ;  /* 0x00000000001e7805 */ /* 0x000fe4000001ff00 */
[----:B------:R-:W-:Y:S02]  /*1ae0*/  CS2R R32, SRZ ;  /* 0x0000000000207805 */ /* 0x000fe4000001ff00 */
[----:B------:R-:W-:Y:S01]  /*1af0*/  CS2R R34, SRZ ;  /* 0x0000000000227805 */ /* 0x000fe2000001ff00 */
        /* <DEDUP_REMOVED lines=28> */
[----:B------:R3:W-:Y:S01]  /*1cc0*/  STL [R1], RZ ;  /* 0x000000ff01007387 */ /* 0x0007e20000100800 */
[----:B------:R-:W-:Y:S02]  /*1cd0*/  CS2R R78, SRZ ;  /* 0x00000000004e7805 */ /* 0x000fe4000001ff00 */
[----:B------:R-:W-:Y:S02]  /*1ce0*/  CS2R R80, SRZ ;  /* 0x0000000000507805 */ /* 0x000fe4000001ff00 */
[----:B------:R-:W-:Y:S02]  /*1cf0*/  CS2R R82, SRZ ;  /* 0x0000000000527805 */ /* 0x000fe4000001ff00 */
[----:B------:R-:W-:Y:S02]  /*1d00*/  CS2R R84, SRZ ;  /* 0x0000000000547805 */ /* 0x000fe4000001ff00 */
[----:B------:R-:W-:-:S02]  /*1d10*/  CS2R R86, SRZ ;  /* 0x0000000000567805 */ /* 0x000fc4000001ff00 */
[----:B------:R-:W-:Y:S02]  /*1d20*/  CS2R R88, SRZ ;  /* 0x0000000000587805 */ /* 0x000fe4000001ff00 */
        /* <DEDUP_REMOVED lines=30> */
[----:B------:R-:W-:Y:S01]  /*1f10*/  CS2R R150, SRZ ;  /* 0x0000000000967805 */ /* 0x000fe2000001ff00 */
[----:B---3--:R-:W-:Y:S06]  /*1f20*/  @!P1 BRA `(.L_x_16) ;  /* 0x0000001000a09947 */ /* 0x008fec0003800000 */
[----:B------:R-:W-:-:S06]  /*1f30*/  UISETP.NE.AND UP0, UPT, UR30, 0x3, UPT ;  /* 0x000000031e00788c */ /* 0x000fcc000bf05270 */
[----:B------:R-:W-:-:S13]  /*1f40*/  PLOP3.LUT P1, PT, PT, PT, UP0, 0x80, 0x0 ;  /* 0x000000000000781c */ /* 0x000fda0003f2f008 */
[----:B------:R-:W-:Y:S05]  /*1f50*/  @!P1 BRA `(.L_x_17) ;  /* 0x0000000000049947 */ /* 0x000fea0003800000 */
[----:B------:R-:W-:Y:S01]  /*1f60*/  BPT.TRAP 0x1 ;  /* 0x000000040000795c */ /* 0x000fe20000300000 */
.L_x_17:
[----:B------:R-:W-:Y:S01]  /*1f70*/  ULEA UR6, UR5, UR22, 0x3 ;  /* 0x0000001605067291 */ /* 0x000fe2000f8e183f */
[----:B------:R-:W-:-:S05]  /*1f80*/  IMAD.U32 R0, RZ, RZ, UR4 ;  /* 0x00000004ff007e24 */ /* 0x000fca000f8e00ff */
[----:B------:R-:W-:-:S04]  /*1f90*/  SHF.L.U32 R0, R0, 0x1f, RZ ;  /* 0x0000001f00007819 */ /* 0x000fc800000006ff */
[----:B------:R0:W1:Y:S01]  /*1fa0*/  SYNCS.PHASECHK.TRANS64.TRYWAIT P0, [UR6], R0 ;  /* 0x00000000ff0075a7 */ /* 0x0000620008000146 */
[----:B------:R-:W-:Y:S05]  /*1fb0*/  @!P1 BRA `(.L_x_18) ;  /* 0x0000000000049947 */ /* 0x000fea0003800000 */
[----:B------:R-:W-:Y:S01]  /*1fc0*/  BPT.TRAP 0x1 ;  /* 0x000000040000795c */ /* 0x000fe20000300000 */
.L_x_18:
[----:B-1----:R-:W-:Y:S05]  /*1fd0*/  @P0 BRA `(.L_x_19) ;  /* 0x0000000000080947 */ /* 0x002fea0003800000 */
[----:B------:R-:W1:Y:S02]  /*1fe0*/  SYNCS.PHASECHK.TRANS64.TRYWAIT P0, [UR6], R0 ;  /* 0x00000000ff0075a7 */ /* 0x000e640008000146 */
[----:B-1----:R-:W-:Y:S05]  /*1ff0*/  @!P0 BRA `(.L_x_20) ;  /* 0x000000e000188947 */ /* 0x002fea0003800000 */
.L_x_19:
[----:B------:R-:W-:Y:S01]  /*2000*/  UIADD3 UR6, UR22, 0x180, URZ ;  /* 0x0000018016067890 */ /* 0x000fe2000fffe03f */
[----:B------:R-:W-:Y:S01]  /*2010*/  WARPGROUP.ARRIVE ;  /* 0x00000000000079c5 */ /* 0x000fe20000000000 */
[----:B------:R-:W-:Y:S01]  /*2020*/  UIADD3 UR7, UR22, 0xa180, URZ ;  /* 0x0000a18016077890 */ /* 0x000fe2000fffe03f */
[----:B------:R2:W-:Y:S01]  /*2030*/  STL [R1+0x6c], RZ ;  /* 0x00006cff01007387 */ /* 0x0005e20000100800 */
[----:B------:R-:W-:Y:S01]  /*2040*/  USHF.R.U32.HI UR6, URZ, 0x4, UR6 ;  /* 0x000000043f067899 */ /* 0x000fe20008011606 */
[----:B01----:R-:W-:Y:S01]  /*2050*/  IMAD.MOV.U32 R0, RZ, RZ, RZ ;  /* 0x000000ffff007224 */ /* 0x003fe200078e00ff */
[----:B------:R-:W-:Y:S01]  /*2060*/  USHF.R.U32.HI UR7, URZ, 0x4, UR7 ;  /* 0x000000043f077899 */ /* 0x000fe20008011607 */
[----:B------:R2:W-:Y:S01]  /*2070*/  STL [R1+0x68], RZ ;  /* 0x000068ff01007387 */ /* 0x0005e20000100800 */
[----:B------:R-:W-:Y:S01]  /*2080*/  ULOP3.LUT UR6, UR6, 0x3fff, URZ, 0xc0, !UPT ;  /* 0x00003fff06067892 */ /* 0x000fe2000f8ec03f */
[----:B------:R-:W-:Y:S01]  /*2090*/  CS2R R2, SRZ ;  /* 0x0000000000027805 */ /* 0x000fe2000001ff00 */
[----:B------:R-:W-:Y:S01]  /*20a0*/  ULOP3.LUT UR7, UR7, 0x3fff, URZ, 0xc0, !UPT ;  /* 0x00003fff07077892 */ /* 0x000fe2000f8ec03f */
[----:B------:R2:W-:Y:S01]  /*20b0*/  STL [R1+0x64], RZ ;  /* 0x000064ff01007387 */ /* 0x0005e20000100800 */
[----:B------:R-:W-:Y:S01]  /*20c0*/  ULOP3.LUT UR6, UR6, 0x10000, URZ, 0xfc, !UPT ;  /* 0x0001000006067892 */ /* 0x000fe2000f8efc3f */
[----:B------:R-:W-:Y:S01]  /*20d0*/  CS2R R4, SRZ ;  /* 0x0000000000047805 */ /* 0x000fe2000001ff00 */
[----:B------:R-:W-:Y:S01]  /*20e0*/  ULOP3.LUT UR7, UR7, 0x10000, URZ, 0xfc, !UPT ;  /* 0x0001000007077892 */ /* 0x000fe2000f8efc3f */
[----:B------:R2:W-:Y:S01]  /*20f0*/  STL [R1+0x60], RZ ;  /* 0x000060ff01007387 */ /* 0x0005e20000100800 */
[----:B------:R-:W-:Y:S01]  /*2100*/  ULEA UR6, UR5, UR6, 0x9 ;  /* 0x0000000605067291 */ /* 0x000fe2000f8e483f */
[----:B------:R-:W-:Y:S01]  /*2110*/  CS2R R6, SRZ ;  /* 0x0000000000067805 */ /* 0x000fe2000001ff00 */
[----:B------:R-:W-:Y:S01]  /*2120*/  ULEA UR7, UR5, UR7, 0xb ;  /* 0x0000000705077291 */ /* 0x000fe2000f8e583f */
[----:B------:R2:W-:Y:S01]  /*2130*/  STL [R1+0x5c], RZ ;  /* 0x00005cff01007387 */ /* 0x0005e20000100800 */
[----:B------:R-:W-:Y:S01]  /*2140*/  UMOV UR9, 0x40000040 ;  /* 0x4000004000097882 */ /* 0x000fe20000000000 */
[----:B------:R-:W-:Y:S01]  /*2150*/  UMOV UR11, 0x40000040 ;  /* 0x40000040000b7882 */ /* 0x000fe20000000000 */
[----:B------:R-:W-:Y:S01]  /*2160*/  CS2R R8, SRZ ;  /* 0x0000000000087805 */ /* 0x000fe2000001ff00 */
[----:B------:R-:W-:Y:S01]  /*2170*/  UMOV UR8, UR6 ;  /* 0x0000000600087c82 */ /* 0x000fe20008000000 */
[----:B------:R2:W-:Y:S01]  /*2180*/  STL [R1+0x58], RZ ;  /* 0x000058ff01007387 */ /* 0x0005e20000100800 */
[----:B------:R-:W-:Y:S01]  /*2190*/  UMOV UR10, UR7 ;  /* 0x00000007000a7c82 */ /* 0x000fe20008000000 */
[----:B------:R-:W-:Y:S01]  /*21a0*/  CS2R R10, SRZ ;  /* 0x00000000000a7805 */ /* 0x000fe2000001ff00 */
[----:B------:R-:W-:Y:S01]  /*21b0*/  QGMMA.64x256x32.F32.E4M3.E4M3 R24, gdesc[UR8], RZ, !UPT ;  /* 0x03e00000081879f3 */ /* 0x000fe2000c7008ff */
[----:B------:R-:W-:Y:S01]  /*21c0*/  UIADD3 UR8, UR6, 0x2, URZ ;  /* 0x0000000206087890 */ /* 0x000fe2000fffe03f */
[----:B------:R2:W-:Y:S01]  /*21d0*/  STL [R1+0x54], RZ ;  /* 0x000054ff01007387 */ /* 0x0005e20000100800 */
[----:B------:R-:W-:Y:S01]  /*21e0*/  UIADD3 UR10, UR7, 0x2, URZ ;  /* 0x00000002070a7890 */ /* 0x000fe2000fffe03f */
[----:B------:R-:W-:Y:S01]  /*21f0*/  CS2R R12, SRZ ;  /* 0x00000000000c7805 */ /* 0x000fe2000001ff00 */
[----:B------:R-:W-:Y:S01]  /*2200*/  UMOV UR9, 0x40000040 ;  /* 0x4000004000097882 */ /* 0x000fe20000000000 */
[----:B------:R-:W-:Y:S01]  /*2210*/  UMOV UR11, 0x40000040 ;  /* 0x40000040000b7882 */ /* 0x000fe20000000000 */
        /* <DEDUP_REMOVED lines=57> */
[----:B------:R-:W-:Y:S01]  /*25b0*/  CS2R R226, SRZ ;  /* 0x0000000000e27805 */ /* 0x000fe2000001ff00 */
[----:B------:R-:W-:-:S02]  /*25c0*/  IMAD.MOV.U32 R228, RZ, RZ, RZ ;  /* 0x000000ffffe47224 */ /* 0x000fc400078e00ff */
[----:B------:R2:W-:Y:S04]  /*25d0*/  STL [R1+0x14], RZ ;  /* 0x000014ff01007387 */ /* 0x0005e80000100800 */
[----:B------:R2:W-:Y:S04]  /*25e0*/  STL [R1+0x10], RZ ;  /* 0x000010ff01007387 */ /* 0x0005e80000100800 */
[----:B------:R2:W-:Y:S04]  /*25f0*/  STL [R1+0xc], RZ ;  /* 0x00000cff01007387 */ /* 0x0005e80000100800 */
[----:B------:R2:W-:Y:S04]  /*2600*/  STL [R1+0x8], RZ ;  /* 0x000008ff01007387 */ /* 0x0005e80000100800 */
[----:B------:R2:W-:Y:S04]  /*2610*/  STL [R1+0x4], RZ ;  /* 0x000004ff01007387 */ /* 0x0005e80000100800 */
[----:B------:R2:W-:Y:S01]  /*2620*/  STL [R1], RZ ;  /* 0x000000ff01007387 */ /* 0x0005e20000100800 */
[----:B------:R-:W-:Y:S01]  /*2630*/  QGMMA.64x256x32.F32.E4M3.E4M3 R24, gdesc[UR8], R24 ;  /* 0x03e00000081879f3 */ /* 0x000fe20008700818 */
[----:B------:R-:W-:-:S02]  /*2640*/  UIADD3 UR8, UR6, 0x4, URZ ;  /* 0x0000000406087890 */ /* 0x000fc4000fffe03f */
[----:B------:R-:W-:Y:S01]  /*2650*/  UIADD3 UR10, UR7, 0x4, URZ ;  /* 0x00000004070a7890 */ /* 0x000fe2000fffe03f */
[----:B------:R-:W-:Y:S01]  /*2660*/  UMOV UR9, 0x40000040 ;  /* 0x4000004000097882 */ /* 0x000fe20000000000 */
[----:B------:R-:W-:-:S15]  /*2670*/  UMOV UR11, 0x40000040 ;  /* 0x40000040000b7882 */ /* 0x000fde0000000000 */
[----:B------:R-:W-:-:S08]  /*2680*/  NOP ;  /* 0x0000000000007918 */ /* 0x000fd00000000000 */
[----:B------:R-:W-:Y:S01]  /*2690*/  QGMMA.64x256x32.F32.E4M3.E4M3 R24, gdesc[UR8], R24 ;  /* 0x03e00000081879f3 */ /* 0x000fe20008700818 */
[----:B------:R-:W-:Y:S02]  /*26a0*/  UIADD3 UR10, UR7, 0x6, URZ ;  /* 0x00000006070a7890 */ /* 0x000fe4000fffe03f */
[----:B------:R-:W-:Y:S01]  /*26b0*/  UIADD3 UR8, UR6, 0x6, URZ ;  /* 0x0000000606087890 */ /* 0x000fe2000fffe03f */
[----:B------:R-:W-:Y:S01]  /*26c0*/  ULDC UR7, c[0x0][0x50c] ;  /* 0x0001430000077ab9 */ /* 0x000fe20000000800 */
[----:B------:R-:W-:Y:S01]  /*26d0*/  UMOV UR9, 0x40000040 ;  /* 0x4000004000097882 */ /* 0x000fe20000000000 */
[----:B------:R-:W-:Y:S01]  /*26e0*/  UISETP.NE.AND UP0, UPT, UR7, 0x4, UPT ;  /* 0x000000040700788c */ /* 0x000fe2000bf05270 */
[----:B------:R-:W-:Y:S01]  /*26f0*/  UMOV UR11, 0x40000040 ;  /* 0x40000040000b7882 */ /* 0x000fe20000000000 */
[----:B------:R-:W-:Y:S02]  /*2700*/  UMOV UR6, 0x4 ;  /* 0x0000000400067882 */ /* 0x000fe40000000000 */
[----:B------:R-:W-:-:S06]  /*2710*/  USEL UR7, URZ, 0x1, UP0 ;  /* 0x000000013f077887 */ /* 0x000fcc0008000000 */
[----:B------:R-:W-:-:S12]  /*2720*/  ISETP.NE.AND P0, PT, RZ, UR7, PT ;  /* 0x00000007ff007c0c */ /* 0x000fd8000bf05270 */
[----:B------:R-:W-:Y:S01]  /*2730*/  QGMMA.64x256x32.F32.E4M3.E4M3 R24, gdesc[UR8], R24, gsb0 ;  /* 0x03e00000081879f3 */ /* 0x000fe20008000818 */
[----:B--2---:R-:W-:Y:S05]  /*2740*/  @!P0 BRA `(.L_x_21) ;  /* 0x0000000800808947 */ /* 0x004fea0003800000 */
[----:B------:R-:W-:Y:S02]  /*2750*/  WARPGROUP.DEPBAR.LE gsb0, 0x0 ;  /* 0x00008000000079c5 */ /* 0x000fe40000010000 */
[----:B------:R-:W-:-:S01]  /*2760*/  FADD R227, RZ, R25 ;  /* 0x00000019ffe37221 */ /* 0x000fc20000000000 */
[----:B------:R-:W-:Y:S01]  /*2770*/  FADD R228, RZ, R24 ;  /* 0x00000018ffe47221 */ /* 0x000fe20000000000 */
[----:B------:R-:W-:-:S01]  /*2780*/  FADD R226, RZ, R26 ;  /* 0x0000001affe27221 */ /* 0x000fc20000000000 */
[----:B------:R-:W-:Y:S01]  /*2790*/  FADD R225, RZ, R27 ;  /* 0x0000001bffe17221 */ /* 0x000fe20000000000 */
[----:B------:R-:W-:-:S01]  /*27a0*/  FADD R224, RZ, R28 ;  /* 0x0000001cffe07221 */ /* 0x000fc20000000000 */
[----:B------:R0:W-:Y:S01]  /*27b0*/  STL [R1+0x98], R227 ;  /* 0x000098e301007387 */ /* 0x0001e20000100800 */
[----:B------:R-:W-:-:S01]  /*27c0*/  FADD R223, RZ, R29 ;  /* 0x0000001dffdf7221 */ /* 0x000fc20000000000 */
[----:B------:R-:W-:Y:S01]  /*27d0*/  FADD R222, RZ, R30 ;  /* 0x0000001effde7221 */ /* 0x000fe20000000000 */
[----:B------:R-:W-:-:S01]  /*27e0*/  FADD R221, RZ, R31 ;  /* 0x0000001fffdd7221 */ /* 0x000fc20000000000 */
[----:B------:R-:W-:Y:S01]  /*27f0*/  FADD R220, RZ, R32 ;  /* 0x00000020ffdc7221 */ /* 0x000fe20000000000 */
[----:B------:R-:W-:-:S01]  /*2800*/  FADD R219, RZ, R33 ;  /* 0x00000021ffdb7221 */ /* 0x000fc20000000000 */
[----:B------:R-:W-:Y:S01]  /*2810*/  FADD R218, RZ, R34 ;  /* 0x00000022ffda7221 */ /* 0x000fe20000000000 */
[----:B------:R-:W-:-:S01]  /*2820*/  FADD R217, RZ, R35 ;  /* 0x00000023ffd97221 */ /* 0x000fc20000000000 */
[----:B------:R-:W-:Y:S01]  /*2830*/  FADD R216, RZ, R36 ;  /* 0x00000024ffd87221 */ /* 0x000fe20000000000 */
[----:B------:R-:W-:-:S01]  /*2840*/  FADD R215, RZ, R37 ;  /* 0x00000025ffd77221 */ /* 0x000fc20000000000 */
[----:B0-----:R-:W-:Y:S01]  /*2850*/  FADD R227, RZ, R124 ;  /* 0x0000007cffe37221 */ /* 0x001fe20000000000 */
[----:B------:R-:W-:-:S01]  /*2860*/  FADD R214, RZ, R38 ;  /* 0x00000026ffd67221 */ /* 0x000fc20000000000 */
[----:B------:R-:W-:Y:S01]  /*2870*/  FADD R213, RZ, R39 ;  /* 0x00000027ffd57221 */ /* 0x000fe20000000000 */
[----:B------:R-:W-:-:S01]  /*2880*/  FADD R212, RZ, R40 ;  /* 0x00000028ffd47221 */ /* 0x000fc20000000000 */
[----:B------:R-:W-:Y:S01]  /*2890*/  FADD R211, RZ, R41 ;  /* 0x00000029ffd37221 */ /* 0x000fe20000000000 */
[----:B------:R0:W-:Y:S01]  /*28a0*/  STL [R1], R227 ;  /* 0x000000e301007387 */ /* 0x0001e20000100800 */
        /* <DEDUP_REMOVED lines=94> */
[----:B0-----:R-:W-:-:S05]  /*2e90*/  FADD R227, RZ, R131 ;  /* 0x00000083ffe37221 */ /* 0x001fca0000000000 */
[----:B------:R0:W-:Y:S02]  /*2ea0*/  STL [R1+0x1c], R227 ;  /* 0x00001ce301007387 */ /* 0x0001e40000100800 */
        /* <DEDUP_REMOVED lines=39> */
[----:B------:R0:W-:Y:S04]  /*3120*/  STL [R1+0x6c], R227 ;  /* 0x00006ce301007387 */ /* 0x0001e80000100800 */
[----:B0-----:R0:W5:Y:S01]  /*3130*/  LDL.LU R227, [R1+0x98] ;  /* 0x0000980001e37983 */ /* 0x0011620000300800 */
[----:B------:R-:W-:-:S05]  /*3140*/  UMOV UR6, URZ ;  /* 0x0000003f00067c82 */ /* 0x000fca0008000000 */
.L_x_21:
[----:B------:R-:W-:Y:S01]  /*3150*/  UIADD3 UR24, UR5, 0x1, URZ ;  /* 0x0000000105187890 */ /* 0x000fe2000fffe03f */
[----:B------:R-:W-:-:S03]  /*3160*/  UMOV UR8, 0x1 ;  /* 0x0000000100087882 */ /* 0x000fc60000000000 */
[----:B------:R-:W-:-:S04]  /*3170*/  UISETP.NE.AND UP0, UPT, UR24, 0x5, UPT ;  /* 0x000000051800788c */ /* 0x000fc8000bf05270 */
[----:B------:R-:W-:Y:S02]  /*3180*/  USEL UR23, URZ, 0x1, UP0 ;  /* 0x000000013f177887 */ /* 0x000fe40008000000 */
[----:B------:R-:W-:Y:S02]  /*3190*/  USEL UR24, UR24, URZ, UP0 ;  /* 0x0000003f18187287 */ /* 0x000fe40008000000 */
[----:B------:R-:W-:-:S12]  /*31a0*/  ULOP3.LUT UR23, UR4, UR23, URZ, 0x3c, !UPT ;  /* 0x0000001704177292 */ /* 0x000fd8000f8e3c3f */
.L_x_16:
[----:B------:R-:W-:-:S06]  /*31b0*/  UISETP.GE.AND UP0, UPT, UR19, 0x1, UPT ;  /* 0x000000011300788c */ /* 0x000fcc000bf06270 */
[----:B------:R-:W-:-:S13]  /*31c0*/  PLOP3.LUT P0, PT, PT, PT, UP0, 0x80, 0x0 ;  /* 0x000000000000781c */ /* 0x000fda0003f0f008 */
[----:B------:R-:W-:Y:S05]  /*31d0*/  @!P0 BRA `(.L_x_22) ;  /* 0x0000001000bc8947 */ /* 0x000fea0003800000 */
[----:B------:R-:W-:Y:S01]  /*31e0*/  UMOV UR25, UR19 ;  /* 0x0000001300197c82 */ /* 0x000fe20008000000 */
[----:B------:R-:W-:Y:S01]  /*31f0*/  UMOV UR33, UR5 ;  /* 0x0000000500217c82 */ /* 0x000fe20008000000 */
[----:B------:R-:W-:-:S05]  /*3200*/  ULDC UR35, c[0x0][0x50c] ;  /* 0x0001430000237ab9 */ /* 0x000fca0000000800 */
.L_x_30:
[----:B------:R-:W-:-:S06]  /*3210*/  UISETP.NE.AND UP0, UPT, UR30, 0x3, UPT ;  /* 0x000000031e00788c */ /* 0x000fcc000bf05270 */
[----:B------:R-:W-:-:S13]  /*3220*/  PLOP3.LUT P1, PT, PT, PT, UP0, 0x80, 0x0 ;  /* 0x000000000000781c */ /* 0x000fda0003f2f008 */
[----:B-1---5:R-:W-:Y:S05]  /*3230*/  @!P1 BRA `(.L_x_23) ;  /* 0x0000000000049947 */ /* 0x022fea0003800000 */
[----:B------:R-:W-:Y:S01]  /*3240*/  BPT.TRAP 0x1 ;  /* 0x000000040000795c */ /* 0x000fe20000300000 */
.L_x_23:
[----:B------:R-:W-:Y:S01]  /*3250*/  ULEA UR9, UR24, UR22, 0x3 ;  /* 0x0000001618097291 */ /* 0x000fe2000f8e183f */
[----:B------:R-:W-:-:S05]  /*3260*/  IMAD.U32 R229, RZ, RZ, UR23 ;  /* 0x00000017ffe57e24 */ /* 0x000fca000f8e00ff */
[----:B------:R-:W-:-:S04]  /*3270*/  SHF.L.U32 R229, R229, 0x1f, RZ ;  /* 0x0000001fe5e57819 */ /* 0x000fc800000006ff */
[----:B------:R1:W2:Y:S01]  /*3280*/  SYNCS.PHASECHK.TRANS64.TRYWAIT P0, [UR9], R229 ;  /* 0x000000e5ff0075a7 */ /* 0x0002a20008000149 */
[----:B------:R-:W-:Y:S05]  /*3290*/  @!P1 BRA `(.L_x_24) ;  /* 0x0000000000049947 */ /* 0x000fea0003800000 */
[----:B------:R-:W-:Y:S01]  /*32a0*/  BPT.TRAP 0x1 ;  /* 0x000000040000795c */ /* 0x000fe20000300000 */
.L_x_24:
[----:B--2---:R-:W-:Y:S05]  /*32b0*/  @P0 BRA `(.L_x_25) ;  /* 0x0000000000080947 */ /* 0x004fea0003800000 */
[----:B------:R-:W2:Y:S02]  /*32c0*/  SYNCS.PHASECHK.TRANS64.TRYWAIT P0, [UR9], R229 ;  /* 0x000000e5ff0075a7 */ /* 0x000ea40008000149 */
[----:B--2---:R-:W-:Y:S05]  /*32d0*/  @!P0 BRA `(.L_x_26) ;  /* 0x000000cc00788947 */ /* 0x004fea0003800000 */
.L_x_25:
[----:B------:R-:W-:Y:S01]  /*32e0*/  UIADD3 UR9, UR22, 0x180, URZ ;  /* 0x0000018016097890 */ /* 0x000fe2000fffe03f */
[----:B------:R-:W-:Y:S01]  /*32f0*/  WARPGROUP.ARRIVE ;  /* 0x00000000000079c5 */ /* 0x000fe20000000000 */
[----:B------:R-:W-:Y:S02]  /*3300*/  UIADD3 UR10, UR22, 0xa180, URZ ;  /* 0x0000a180160a7890 */ /* 0x000fe4000fffe03f */
[----:B------:R-:W-:Y:S02]  /*3310*/  USHF.R.U32.HI UR9, URZ, 0x4, UR9 ;  /* 0x000000043f097899 */ /* 0x000fe40008011609 */
[----:B------:R-:W-:Y:S02]  /*3320*/  USHF.R.U32.HI UR10, URZ, 0x4, UR10 ;  /* 0x000000043f0a7899 */ /* 0x000fe4000801160a */
[----:B------:R-:W-:Y:S02]  /*3330*/  UISETP.NE.AND UP0, UPT, UR7, URZ, UPT ;  /* 0x0000003f0700728c */ /* 0x000fe4000bf05270 */
[----:B------:R-:W-:-:S02]  /*3340*/  ULOP3.LUT UR9, UR9, 0x3fff, URZ, 0xc0, !UPT ;  /* 0x00003fff09097892 */ /* 0x000fc4000f8ec03f */
[----:B------:R-:W-:Y:S02]  /*3350*/  ULOP3.LUT UR10, UR10, 0x3fff, URZ, 0xc0, !UPT ;  /* 0x00003fff0a0a7892 */ /* 0x000fe4000f8ec03f */
[----:B------:R-:W-:Y:S02]  /*3360*/  USEL UR8, UR8, URZ, !UP0 ;  /* 0x0000003f08087287 */ /* 0x000fe4000c000000 */
[----:B------:R-:W-:Y:S02]  /*3370*/  ULOP3.LUT UR7, UR9, 0x10000, URZ, 0xfc, !UPT ;  /* 0x0001000009077892 */ /* 0x000fe4000f8efc3f */
[----:B------:R-:W-:Y:S02]  /*3380*/  ULOP3.LUT UR10, UR10, 0x10000, URZ, 0xfc, !UPT ;  /* 0x000100000a0a7892 */ /* 0x000fe4000f8efc3f */
[----:B------:R-:W-:Y:S02]  /*3390*/  UISETP.NE.U32.AND UP0, UPT, UR8, URZ, UPT ;  /* 0x0000003f0800728c */ /* 0x000fe4000bf05070 */
[----:B------:R-:W-:-:S02]  /*33a0*/  ULEA UR7, UR24, UR7, 0x9 ;  /* 0x0000000718077291 */ /* 0x000fc4000f8e483f */
[----:B------:R-:W-:Y:S01]  /*33b0*/  ULEA UR34, UR24, UR10, 0xb ;  /* 0x0000000a18227291 */ /* 0x000fe2000f8e583f */
[----:B------:R-:W-:Y:S01]  /*33c0*/  UMOV UR9, 0x40000040 ;  /* 0x4000004000097882 */ /* 0x000fe20000000000 */
[----:B------:R-:W-:Y:S01]  /*33d0*/  UMOV UR11, 0x40000040 ;  /* 0x40000040000b7882 */ /* 0x000fe20000000000 */
[----:B------:R-:W-:Y:S02]  /*33e0*/  UIADD3 UR6, UR6, 0x4, URZ ;  /* 0x0000000406067890 */ /* 0x000fe4000fffe03f */
[----:B------:R-:W-:Y:S02]  /*33f0*/  UMOV UR8, UR7 ;  /* 0x0000000700087c82 */ /* 0x000fe40008000000 */
[----:B------:R-:W-:Y:S02]  /*3400*/  UMOV UR10, UR34 ;  /* 0x00000022000a7c82 */ /* 0x000fe40008000000 */
[----:B------:R-:W-:Y:S01]  /*3410*/  QGMMA.64x256x32.F32.E4M3.E4M3 R24, gdesc[UR8], R24, UP0 ;  /* 0x03e00000081879f3 */ /* 0x000fe2000bf00818 */
[----:B------:R-:W-:-:S02]  /*3420*/  UIADD3 UR8, UR7, 0x2, URZ ;  /* 0x0000000207087890 */ /* 0x000fc4000fffe03f */
[----:B------:R-:W-:Y:S01]  /*3430*/  UIADD3 UR10, UR34, 0x2, URZ ;  /* 0x00000002220a7890 */ /* 0x000fe2000fffe03f */
[----:B------:R-:W-:Y:S01]  /*3440*/  UMOV UR9, 0x40000040 ;  /* 0x4000004000097882 */ /* 0x000fe20000000000 */
[----:B------:R-:W-:Y:S01]  /*3450*/  UMOV UR11, 0x40000040 ;  /* 0x40000040000b7882 */ /* 0x000fe20000000000 */
[----:B------:R-:W-:-:S15]  /*3460*/  UISETP.NE.AND UP0, UPT, UR6, UR35, UPT ;  /* 0x000000230600728c */ /* 0x000fde000bf05270 */
[----:B------:R-:W-:-:S07]  /*3470*/  NOP ;  /* 0x0000000000007918 */ /* 0x000fce0000000000 */
[----:B------:R-:W-:Y:S01]  /*3480*/  QGMMA.64x256x32.F32.E4M3.E4M3 R24, gdesc[UR8], R24 ;  /* 0x03e00000081879f3 */ /* 0x000fe20008700818 */
[----:B------:R-:W-:Y:S02]  /*3490*/  UIADD3 UR8, UR7, 0x4, URZ ;  /* 0x0000000407087890 */ /* 0x000fe4000fffe03f */
[----:B------:R-:W-:Y:S01]  /*34a0*/  UIADD3 UR10, UR34, 0x4, URZ ;  /* 0x00000004220a7890 */ /* 0x000fe2000fffe03f */
[----:B------:R-:W-:Y:S01]  /*34b0*/  UMOV UR9, 0x40000040 ;  /* 0x4000004000097882 */ /* 0x000fe20000000000 */
[----:B------:R-:W-:-:S15]  /*34c0*/  UMOV UR11, 0x40000040 ;  /* 0x40000040000b7882 */ /* 0x000fde0000000000 */
[----:B------:R-:W-:-:S08]  /*34d0*/  NOP ;  /* 0x0000000000007918 */ /* 0x000fd00000000000 */
[----:B------:R-:W-:Y:S01]  /*34e0*/  QGMMA.64x256x32.F32.E4M3.E4M3 R24, gdesc[UR8], R24 ;  /* 0x03e00000081879f3 */ /* 0x000fe20008700818 */
[----:B------:R-:W-:Y:S02]  /*34f0*/  UIADD3 UR8, UR7, 0x6, URZ ;  /* 0x0000000607087890 */ /* 0x000fe4000fffe03f */
[----:B------:R-:W-:Y:S01]  /*3500*/  UIADD3 UR10, UR34, 0x6, URZ ;  /* 0x00000006220a7890 */ /* 0x000fe2000fffe03f */
[----:B------:R-:W-:Y:S01]  /*3510*/  UMOV UR9, 0x40000040 ;  /* 0x4000004000097882 */ /* 0x000fe20000000000 */
[----:B------:R-:W-:Y:S01]  /*3520*/  UMOV UR11, 0x40000040 ;  /* 0x40000040000b7882 */ /* 0x000fe20000000000 */
[----:B------:R-:W-:-:S06]  /*3530*/  USEL UR7, URZ, 0x1, UP0 ;  /* 0x000000013f077887 */ /* 0x000fcc0008000000 */
[----:B------:R-:W-:-:S15]  /*3540*/  ISETP.NE.AND P0, PT, RZ, UR7, PT ;  /* 0x00000007ff007c0c */ /* 0x000fde000bf05270 */
[----:B------:R-:W-:-:S01]  /*3550*/  NOP ;  /* 0x0000000000007918 */ /* 0x000fc20000000000 */
[----:B------:R-:W-:Y:S03]  /*3560*/  QGMMA.64x256x32.F32.E4M3.E4M3 R24, gdesc[UR8], R24, gsb0 ;  /* 0x03e00000081879f3 */ /* 0x000fe60008000818 */
[----:B------:R-:W-:Y:S02]  /*3570*/  WARPGROUP.DEPBAR.LE gsb0, 0x1 ;  /* 0x00008000000079c5 */ /* 0x000fe40000010100 */
[----:B------:R-:W-:Y:S05]  /*3580*/  @!P0 BRA `(.L_x_27) ;  /* 0x0000000c00708947 */ /* 0x000fea0003800000 */
[----:B------:R-:W-:Y:S02]  /*3590*/  WARPGROUP.DEPBAR.LE gsb0, 0x0 ;  /* 0x00008000000079c5 */ /* 0x000fe40000010000 */
[----:B-----5:R-:W-:-:S01]  /*35a0*/  FADD R227, R25, R227 ;  /* 0x000000e319e37221 */ /* 0x020fc20000000000 */
[----:B------:R-:W-:Y:S01]  /*35b0*/  FADD R226, R26, R226 ;  /* 0x000000e21ae27221 */ /* 0x000fe20000000000 */
[----:B------:R-:W-:-:S01]  /*35c0*/  FADD R225, R27, R225 ;  /* 0x000000e11be17221 */ /* 0x000fc20000000000 */
[----:B------:R-:W-:Y:S01]  /*35d0*/  FADD R224, R28, R224 ;  /* 0x000000e01ce07221 */ /* 0x000fe20000000000 */
[----:B------:R-:W-:-:S01]  /*35e0*/  FADD R223, R29, R223 ;  /* 0x000000df1ddf7221 */ /* 0x000fc20000000000 */
[----:B------:R2:W-:Y:S01]  /*35f0*/  STL [R1+0x98], R227 ;  /* 0x000098e301007387 */ /* 0x0005e20000100800 */
[----:B------:R-:W-:-:S01]  /*3600*/  FADD R222, R30, R222 ;  /* 0x000000de1ede7221 */ /* 0x000fc20000000000 */
[----:B------:R-:W-:Y:S01]  /*3610*/  FADD R221, R31, R221 ;  /* 0x000000dd1fdd7221 */ /* 0x000fe20000000000 */
[----:B------:R-:W-:-:S01]  /*3620*/  FADD R220, R32, R220 ;  /* 0x000000dc20dc7221 */ /* 0x000fc20000000000 */
[----:B------:R-:W-:Y:S01]  /*3630*/  FADD R219, R33, R219 ;  /* 0x000000db21db7221 */ /* 0x000fe20000000000 */
[----:B------:R-:W-:-:S01]  /*3640*/  FADD R218, R34, R218 ;  /* 0x000000da22da7221 */ /* 0x000fc20000000000 */
[----:B------:R-:W-:Y:S01]  /*3650*/  FADD R217, R35, R217 ;  /* 0x000000d923d97221 */ /* 0x000fe20000000000 */
[----:B------:R-:W-:-:S01]  /*3660*/  FADD R216, R36, R216 ;  /* 0x000000d824d87221 */ /* 0x000fc20000000000 */
[----:B------:R-:W-:Y:S01]  /*3670*/  FADD R215, R37, R215 ;  /* 0x000000d725d77221 */ /* 0x000fe20000000000 */
[----:B------:R-:W-:-:S01]  /*3680*/  FADD R214, R38, R214 ;  /* 0x000000d626d67221 */ /* 0x000fc20000000000 */
[----:B--2---:R-:W2:Y:S01]  /*3690*/  LDL.LU R227, [R1+0x28] ;  /* 0x0000280001e37983 */ /* 0x004ea20000300800 */
[----:B------:R-:W-:-:S01]  /*36a0*/  FADD R213, R39, R213 ;  /* 0x000000d527d57221 */ /* 0x000fc20000000000 */
[----:B------:R-:W-:Y:S01]  /*36b0*/  FADD R212, R40, R212 ;  /* 0x000000d428d47221 */ /* 0x000fe20000000000 */
[----:B------:R-:W-:-:S01]  /*36c0*/  FADD R211, R41, R211 ;  /* 0x000000d329d37221 */ /* 0x000fc20000000000 */
[----:B------:R3:W-:Y:S01]  /*36d0*/  STL [R1+0x9c], R226 ;  /* 0x00009ce201007387 */ /* 0x0007e20000100800 */
[----:B------:R-:W-:-:S03]  /*36e0*/  FADD R228, R24, R228 ;  /* 0x000000e418e47221 */ /* 0x000fc60000000000 */
[----:B---3--:R-:W3:Y:S04]  /*36f0*/  LDL.LU R226, [R1+0x24] ;  /* 0x0000240001e27983 */ /* 0x008ee80000300800 */
[----:B------:R4:W-:Y:S04]  /*3700*/  STL [R1+0xa0], R225 ;  /* 0x0000a0e101007387 */ /* 0x0009e80000100800 */
[----:B----4-:R-:W4:Y:S04]  /*3710*/  LDL.LU R225, [R1+0x20] ;  /* 0x0000200001e17983 */ /* 0x010f280000300800 */
[----:B------:R0:W-:Y:S04]  /*3720*/  STL [R1+0xa4], R224 ;  /* 0x0000a4e001007387 */ /* 0x0001e80000100800 */
[----:B0-----:R-:W4:Y:S04]  /*3730*/  LDL.LU R224, [R1+0x1c] ;  /* 0x00001c0001e07983 */ /* 0x001f280000300800 */
        /* <DEDUP_REMOVED lines=13> */
[----:B0-----:R-:W4:Y:S04]  /*3810*/  LDL.LU R217, [R1] ;  /* 0x0000000001d97983 */ /* 0x001f280000300800 */
[----:B------:R-:W-:Y:S04]  /*3820*/  STL [R1+0xc4], R216 ;  /* 0x0000c4d801007387 */ /* 0x000fe80000100800 */
[----:B------:R-:W-:Y:S04]  /*3830*/  STL [R1+0xc8], R215 ;  /* 0x0000c8d701007387 */ /* 0x000fe80000100800 */
[----:B------:R-:W-:Y:S04]  /*3840*/  STL [R1+0xcc], R214 ;  /* 0x0000ccd601007387 */ /* 0x000fe80000100800 */
[----:B------:R-:W-:Y:S04]  /*3850*/  STL [R1+0xd0], R213 ;  /* 0x0000d0d501007387 */ /* 0x000fe80000100800 */
[----:B------:R-:W-:Y:S04]  /*3860*/  STL [R1+0xd4], R212 ;  /* 0x0000d4d401007387 */ /* 0x000fe80000100800 */
[----:B------:R0:W-:Y:S01]  /*3870*/  STL [R1+0xd8], R211 ;  /* 0x0000d8d301007387 */ /* 0x0001e20000100800 */
[----:B--2---:R-:W-:-:S01]  /*3880*/  FADD R227, R134, R227 ;  /* 0x000000e386e37221 */ /* 0x004fc20000000000 */
[----:B---3--:R-:W-:Y:S01]  /*3890*/  FADD R226, R133, R226 ;  /* 0x000000e285e27221 */ /* 0x008fe20000000000 */
[----:B----4-:R-:W-:-:S01]  /*38a0*/  FADD R225, R132, R225 ;  /* 0x000000e184e17221 */ /* 0x010fc20000000000 */
[----:B------:R-:W-:Y:S01]  /*38b0*/  FADD R224, R131, R224 ;  /* 0x000000e083e07221 */ /* 0x000fe20000000000 */
[----:B------:R-:W-:-:S01]  /*38c0*/  FADD R223, R130, R223 ;  /* 0x000000df82df7221 */ /* 0x000fc20000000000 */
[----:B------:R-:W-:Y:S01]  /*38d0*/  FADD R222, R129, R222 ;  /* 0x000000de81de7221 */ /* 0x000fe20000000000 */
[----:B------:R-:W-:-:S01]  /*38e0*/  FADD R221, R128, R221 ;  /* 0x000000dd80dd7221 */ /* 0x000fc20000000000 */
[----:B------:R-:W-:Y:S01]  /*38f0*/  FADD R220, R127, R220 ;  /* 0x000000dc7fdc7221 */ /* 0x000fe20000000000 */
[----:B------:R-:W-:-:S01]  /*3900*/  FADD R219, R126, R219 ;  /* 0x000000db7edb7221 */ /* 0x000fc20000000000 */
[----:B------:R-:W-:Y:S01]  /*3910*/  FADD R218, R125, R218 ;  /* 0x000000da7dda7221 */ /* 0x000fe20000000000 */
[----:B------:R-:W-:-:S05]  /*3920*/  FADD R217, R124, R217 ;  /* 0x000000d97cd97221 */ /* 0x000fca0000000000 */
[----:B------:R2:W-:Y:S04]  /*3930*/  STL [R1], R217 ;  /* 0x000000d901007387 */ /* 0x0005e80000100800 */
[----:B------:R3:W-:Y:S04]  /*3940*/  STL [R1+0x4], R218 ;  /* 0x000004da01007387 */ /* 0x0007e80000100800 */
[----:B------:R4:W-:Y:S04]  /*3950*/  STL [R1+0x8], R219 ;  /* 0x000008db01007387 */ /* 0x0009e80000100800 */
[----:B------:R1:W-:Y:S04]  /*3960*/  STL [R1+0xc], R220 ;  /* 0x00000cdc01007387 */ /* 0x0003e80000100800 */
[----:B------:R1:W-:Y:S04]  /*3970*/  STL [R1+0x10], R221 ;  /* 0x000010dd01007387 */ /* 0x0003e80000100800 */
[----:B------:R1:W-:Y:S04]  /*3980*/  STL [R1+0x14], R222 ;  /* 0x000014de01007387 */ /* 0x0003e80000100800 */
[----:B------:R1:W-:Y:S04]  /*3990*/  STL [R1+0x18], R223 ;  /* 0x000018df01007387 */ /* 0x0003e80000100800 */
[----:B------:R1:W-:Y:S04]  /*39a0*/  STL [R1+0x1c], R224 ;  /* 0x00001ce001007387 */ /* 0x0003e80000100800 */
[----:B0-----:R-:W4:Y:S04]  /*39b0*/  LDL.LU R211, [R1+0x2c] ;  /* 0x00002c0001d37983 */ /* 0x001f280000300800 */
[----:B------:R0:W-:Y:S04]  /*39c0*/  STL [R1+0x20], R225 ;  /* 0x000020e101007387 */ /* 0x0001e80000100800 */
[----:B------:R-:W4:Y:S04]  /*39d0*/  LDL.LU R212, [R1+0x30] ;  /* 0x0000300001d47983 */ /* 0x000f280000300800 */
[----:B------:R0:W-:Y:S04]  /*39e0*/  STL [R1+0x24], R226 ;  /* 0x000024e201007387 */ /* 0x0001e80000100800 */
[----:B------:R-:W4:Y:S04]  /*39f0*/  LDL.LU R213, [R1+0x34] ;  /* 0x0000340001d57983 */ /* 0x000f280000300800 */
[----:B------:R0:W-:Y:S04]  /*3a00*/  STL [R1+0x28], R227 ;  /* 0x000028e301007387 */ /* 0x0001e80000100800 */
[----:B------:R-:W4:Y:S04]  /*3a10*/  LDL.LU R214, [R1+0x38] ;  /* 0x0000380001d67983 */ /* 0x000f280000300800 */
[----:B------:R-:W4:Y:S04]  /*3a20*/  LDL.LU R215, [R1+0x3c] ;  /* 0x00003c0001d77983 */ /* 0x000f280000300800 */
[----:B------:R-:W4:Y:S04]  /*3a30*/  LDL.LU R216, [R1+0x40] ;  /* 0x0000400001d87983 */ /* 0x000f280000300800 */
[----:B--2---:R-:W2:Y:S04]  /*3a40*/  LDL.LU R217, [R1+0x44] ;  /* 0x0000440001d97983 */ /* 0x004ea80000300800 */
[----:B---3--:R-:W3:Y:S04]  /*3a50*/  LDL.LU R218, [R1+0x48] ;  /* 0x0000480001da7983 */ /* 0x008ee80000300800 */
[----:B----4-:R-:W4:Y:S04]  /*3a60*/  LDL.LU R219, [R1+0x4c] ;  /* 0x00004c0001db7983 */ /* 0x010f280000300800 */
[----:B-1----:R-:W4:Y:S04]  /*3a70*/  LDL.LU R220, [R1+0x50] ;  /* 0x0000500001dc7983 */ /* 0x002f280000300800 */
[----:B------:R-:W4:Y:S04]  /*3a80*/  LDL.LU R221, [R1+0x54] ;  /* 0x0000540001dd7983 */ /* 0x000f280000300800 */
[----:B------:R-:W4:Y:S04]  /*3a90*/  LDL.LU R222, [R1+0x58] ;  /* 0x0000580001de7983 */ /* 0x000f280000300800 */
[----:B------:R-:W4:Y:S04]  /*3aa0*/  LDL.LU R223, [R1+0x5c] ;  /* 0x00005c0001df7983 */ /* 0x000f280000300800 */
[----:B------:R-:W4:Y:S04]  /*3ab0*/  LDL.LU R224, [R1+0x60] ;  /* 0x0000600001e07983 */ /* 0x000f280000300800 */
[----:B0-----:R-:W4:Y:S04]  /*3ac0*/  LDL.LU R225, [R1+0x64] ;  /* 0x0000640001e17983 */ /* 0x001f280000300800 */
[----:B------:R-:W4:Y:S04]  /*3ad0*/  LDL.LU R226, [R1+0x68] ;  /* 0x0000680001e27983 */ /* 0x000f280000300800 */
[----:B------:R-:W4:Y:S01]  /*3ae0*/  LDL.LU R227, [R1+0x6c] ;  /* 0x00006c0001e37983 */ /* 0x000f220000300800 */
[----:B------:R-:W-:-:S05]  /*3af0*/  FADD R211, R135, R211 ;  /* 0x000000d387d37221 */ /* 0x000fca0000000000 */
[----:B------:R0:W-:Y:S01]  /*3b00*/  STL [R1+0x2c], R211 ;  /* 0x00002cd301007387 */ /* 0x0001e20000100800 */
[----:B------:R-:W-:-:S03]  /*3b10*/  FADD R212, R136, R212 ;  /* 0x000000d488d47221 */ /* 0x000fc60000000000 */
[----:B0-----:R0:W5:Y:S01]  /*3b20*/  LDL.LU R211, [R1+0xd8] ;  /* 0x0000d80001d37983 */ /* 0x0011620000300800 */
[----:B------:R-:W-:-:S03]  /*3b30*/  FADD R213, R137, R213 ;  /* 0x000000d589d57221 */ /* 0x000fc60000000000 */
[----:B------:R1:W-:Y:S01]  /*3b40*/  STL [R1+0x30], R212 ;  /* 0x000030d401007387 */ /* 0x0003e20000100800 */
[----:B------:R-:W-:-:S01]  /*3b50*/  FADD R214, R138, R214 ;  /* 0x000000d68ad67221 */ /* 0x000fc20000000000 */
[----:B------:R-:W-:Y:S02]  /*3b60*/  FADD R215, R139, R215 ;  /* 0x000000d78bd77221 */ /* 0x000fe40000000000 */
[----:B-1----:R0:W5:Y:S01]  /*3b70*/  LDL.LU R212, [R1+0xd4] ;  /* 0x0000d40001d47983 */ /* 0x0021620000300800 */
[----:B------:R-:W-:-:S03]  /*3b80*/  FADD R216, R140, R216 ;  /* 0x000000d88cd87221 */ /* 0x000fc60000000000 */
[----:B------:R1:W-:Y:S01]  /*3b90*/  STL [R1+0x34], R213 ;  /* 0x000034d501007387 */ /* 0x0003e20000100800 */
[----:B--2---:R-:W-:-:S03]  /*3ba0*/  FADD R217, R141, R217 ;  /* 0x000000d98dd97221 */ /* 0x004fc60000000000 */
[----:B-1----:R0:W5:Y:S01]  /*3bb0*/  LDL.LU R213, [R1+0xd0] ;  /* 0x0000d00001d57983 */ /* 0x0021620000300800 */
[----:B---3--:R-:W-:-:S03]  /*3bc0*/  FADD R218, R142, R218 ;  /* 0x000000da8eda7221 */ /* 0x008fc60000000000 */
[----:B------:R1:W-:Y:S01]  /*3bd0*/  STL [R1+0x38], R214 ;  /* 0x000038d601007387 */ /* 0x0003e20000100800 */
[----:B----4-:R-:W-:-:S01]  /*3be0*/  FADD R219, R143, R219 ;  /* 0x000000db8fdb7221 */ /* 0x010fc20000000000 */
[----:B------:R-:W-:Y:S02]  /*3bf0*/  FADD R220, R144, R220 ;  /* 0x000000dc90dc7221 */ /* 0x000fe40000000000 */
[----:B-1----:R0:W5:Y:S04]  /*3c00*/  LDL.LU R214, [R1+0xcc] ;  /* 0x0000cc0001d67983 */ /* 0x0021680000300800 */
[----:B------:R1:W-:Y:S01]  /*3c10*/  STL [R1+0x3c], R215 ;  /* 0x00003cd701007387 */ /* 0x0003e20000100800 */
[----:B------:R-:W-:-:S01]  /*3c20*/  FADD R221, R145, R221 ;  /* 0x000000dd91dd7221 */ /* 0x000fc20000000000 */
[----:B------:R-:W-:-:S02]  /*3c30*/  FADD R222, R146, R222 ;  /* 0x000000de92de7221 */ /* 0x000fc40000000000 */
[----:B-1----:R0:W5:Y:S04]  /*3c40*/  LDL.LU R215, [R1+0xc8] ;  /* 0x0000c80001d77983 */ /* 0x0021680000300800 */
[----:B------:R1:W-:Y:S01]  /*3c50*/  STL [R1+0x40], R216 ;  /* 0x000040d801007387 */ /* 0x0003e20000100800 */
[----:B------:R-:W-:-:S03]  /*3c60*/  FADD R223, R147, R223 ;  /* 0x000000df93df7221 */ /* 0x000fc60000000000 */
        /* <DEDUP_REMOVED lines=13> */
[----:B------:R1:W-:Y:S04]  /*3d40*/  STL [R1+0x54], R221 ;  /* 0x000054dd01007387 */ /* 0x0003e80000100800 */
        /* <DEDUP_REMOVED lines=12> */
[----:B-1----:R0:W5:Y:S01]  /*3e10*/  LDL.LU R227, [R1+0x98] ;  /* 0x0000980001e37983 */ /* 0x0021620000300800 */
        /* <DEDUP_REMOVED lines=82> */
[----:B0-----:R-:W-:-:S06]  /*4340*/  UMOV UR6, URZ ;  /* 0x0000003f00067c82 */ /* 0x001fcc0008000000 */
.L_x_27:
[----:B------:R-:W-:Y:S05]  /*4350*/  @!P1 BRA `(.L_x_28) ;  /* 0x0000000000049947 */ /* 0x000fea0003800000 */
[----:B------:R-:W-:Y:S01]  /*4360*/  BPT.TRAP 0x1 ;  /* 0x000000040000795c */ /* 0x000fe20000300000 */
.L_x_28:
[----:B------:R-:W-:Y:S02]  /*4370*/  UISETP.GT.U32.AND UP0, UPT, UR15, 0x1, UPT ;  /* 0x000000010f00788c */ /* 0x000fe4000bf04070 */
[----:B------:R-:W-:-:S04]  /*4380*/  ULEA UR8, UR33, UR22, 0x3 ;  /* 0x0000001621087291 */ /* 0x000fc8000f8e183f */
[----:B------:R-:W-:Y:S01]  /*4390*/  UIADD3 UR8, UR8, 0x28, URZ ;  /* 0x0000002808087890 */ /* 0x000fe2000fffe03f */
[----:B------:R-:W-:-:S03]  /*43a0*/  PLOP3.LUT P0, PT, PT, PT, UP0, 0x80, 0x0 ;  /* 0x000000000000781c */ /* 0x000fc60003f0f008 */
[----:B------:R-:W-:-:S09]  /*43b0*/  UPRMT UR8, URZ, 0x654, UR8 ;  /* 0x000006543f087896 */ /* 0x000fd20008000008 */
[----:B------:R-:W-:Y:S01]  /*43c0*/  SYNCS.ARRIVE.TRANS64.RED.A1T0 RZ, [UR8], RZ ;  /* 0x000000ffffff79a7 */ /* 0x000fe20008100408 */
[----:B------:R-:W-:Y:S05]  /*43d0*/  @P0 BRA `(.L_x_29) ;  /* 0x0000000000040947 */ /* 0x000fea0003800000 */
[----:B------:R-:W-:Y:S01]  /*43e0*/  BPT.TRAP 0x1 ;  /* 0x000000040000795c */ /* 0x000fe20000300000 */
.L_x_29:
[----:B------:R-:W-:Y:S02]  /*43f0*/  UISETP.GT.AND UP2, UPT, UR25, 0x1, UPT ;  /* 0x000000011900788c */ /* 0x000fe4000bf44270 */
[----:B------:R-:W-:Y:S02]  /*4400*/  UIADD3 UR24, UR24, 0x1, URZ ;  /* 0x0000000118187890 */ /* 0x000fe4000fffe03f */
[----:B------:R-:W-:Y:S02]  /*4410*/  UIADD3 UR33, UR33, 0x1, URZ ;  /* 0x0000000121217890 */ /* 0x000fe4000fffe03f */
[----:B------:R-:W-:Y:S01]  /*4420*/  PLOP3.LUT P0, PT, PT, PT, UP2, 0x80, 0x0 ;  /* 0x000000000000781c */ /* 0x000fe20003f0f028 */
[----:B------:R-:W-:Y:S02]  /*4430*/  UISETP.NE.AND UP0, UPT, UR24, 0x5, UPT ;  /* 0x000000051800788c */ /* 0x000fe4000bf05270 */
[----:B------:R-:W-:Y:S02]  /*4440*/  UIADD3 UR9, UR25, -0x1, URZ ;  /* 0xffffffff19097890 */ /* 0x000fe4000fffe03f */
[----:B------:R-:W-:-:S02]  /*4450*/  USEL UR8, URZ, 0x1, UP0 ;  /* 0x000000013f087887 */ /* 0x000fc40008000000 */
[----:B------:R-:W-:Y:S02]  /*4460*/  UISETP.NE.AND UP1, UPT, UR33, 0x5, UPT ;  /* 0x000000052100788c */ /* 0x000fe4000bf25270 */
[----:B------:R-:W-:Y:S02]  /*4470*/  ULOP3.LUT UR23, UR23, UR8, URZ, 0x3c, !UPT ;  /* 0x0000000817177292 */ /* 0x000fe4000f8e3c3f */
[----:B------:R-:W-:Y:S02]  /*4480*/  USEL UR24, UR24, URZ, UP0 ;  /* 0x0000003f18187287 */ /* 0x000fe40008000000 */
[----:B------:R-:W-:Y:S01]  /*4490*/  USEL UR33, UR33, URZ, UP1 ;  /* 0x0000003f21217287 */ /* 0x000fe20008800000 */
[----:B------:R-:W-:Y:S01]  /*44a0*/  UMOV UR8, 0x1 ;  /* 0x0000000100087882 */ /* 0x000fe20000000000 */
[----:B------:R-:W-:Y:S01]  /*44b0*/  UMOV UR25, UR9 ;  /* 0x0000000900197c82 */ /* 0x000fe20008000000 */
[----:B------:R-:W-:Y:S09]  /*44c0*/  @P0 BRA `(.L_x_30) ;  /* 0xffffffec00500947 */ /* 0x000ff2000383ffff */
.L_x_22:
[----:B------:R-:W-:-:S04]  /*44d0*/  UISETP.NE.AND UP0, UPT, UR6, URZ, UPT ;  /* 0x0000003f0600728c */ /* 0x000fc8000bf05270 */
[----:B------:R-:W-:-:S06]  /*44e0*/  USEL UR6, URZ, 0x1, !UP0 ;  /* 0x000000013f067887 */ /* 0x000fcc000c000000 */
[----:B------:R-:W-:-:S13]  /*44f0*/  ISETP.NE.AND P0, PT, RZ, UR6, PT ;  /* 0x00000006ff007c0c */ /* 0x000fda000bf05270 */
[----:B------:R-:W-:Y:S05]  /*4500*/  @!P0 BRA `(.L_x_31) ;  /* 0x0000000c00c48947 */ /* 0x000fea0003800000 */
[----:B------:R-:W-:Y:S02]  /*4510*/  WARPGROUP.DEPBAR.LE gsb0, 0x0 ;  /* 0x00008000000079c5 */ /* 0x000fe40000010000 */
[----:B-----5:R-:W-:Y:S01]  /*4520*/  FADD R227, R25, R227 ;  /* 0x000000e319e37221 */ /* 0x020fe20000000000 */
[----:B------:R-:W-:-:S04]  /*4530*/  FADD R228, R24, R228 ;  /* 0x000000e418e47221 */ /* 0x000fc80000000000 */
[----:B------:R2:W-:Y:S04]  /*4540*/  STL [R1+0x98], R227 ;  /* 0x000098e301007387 */ /* 0x0005e80000100800 */
[----:B--2---:R-:W2:Y:S04]  /*4550*/  LDL.LU R227, [R1+0x6c] ;  /* 0x00006c0001e37983 */ /* 0x004ea80000300800 */
[----:B--2---:R2:W-:Y:S04]  /*4560*/  STL [R1+0x9c], R227 ;  /* 0x00009ce301007387 */ /* 0x0045e80000100800 */
        /* <DEDUP_REMOVED lines=52> */
[----:B--2---:R-:W2:Y:S01]  /*48b0*/  LDL.LU R227, [R1] ;  /* 0x0000000001e37983 */ /* 0x004ea20000300800 */
[----:B------:R-:W-:Y:S01]  /*48c0*/  FADD R226, R26, R226 ;  /* 0x000000e21ae27221 */ /* 0x000fe20000000000 */
        /* <DEDUP_REMOVED lines=97> */
[----:B--2---:R-:W-:-:S05]  /*4ee0*/  FADD R227, R124, R227 ;  /* 0x000000e37ce37221 */ /* 0x004fca0000000000 */
[----:B------:R2:W-:Y:S04]  /*4ef0*/  STL [R1], R227 ;  /* 0x000000e301007387 */ /* 0x0005e80000100800 */
[----:B--2---:R-:W2:Y:S02]  /*4f00*/  LDL.LU R227, [R1+0x104] ;  /* 0x0001040001e37983 */ /* 0x004ea40000300800 */
[----:B--2---:R-:W-:-:S05]  /*4f10*/  FADD R227, R125, R227 ;  /* 0x000000e37de37221 */ /* 0x004fca0000000000 */
[----:B------:R2:W-:Y:S04]  /*4f20*/  STL [R1+0x4], R227 ;  /* 0x000004e301007387 */ /* 0x0005e80000100800 */
        /* <DEDUP_REMOVED lines=78> */
[----:B--2---:R2:W5:Y:S02]  /*5410*/  LDL.LU R227, [R1+0x98] ;  /* 0x0000980001e37983 */ /* 0x0045640000300800 */
.L_x_31:
[----:B-1----:R-:W-:-:S04]  /*5420*/  IMAD.U32 R229, RZ, RZ, UR26 ;  /* 0x0000001affe57e24 */ /* 0x002fc8000f8e00ff */
[----:B------:R1:W-:Y:S01]  /*5430*/  SYNCS.ARRIVE.TRANS64.A1T0 RZ, [R229+UR28], RZ ;  /* 0x000000ffe5ff79a7 */ /* 0x0003e2000810001c */
[----:B------:R-:W-:Y:S02]  /*5440*/  WARPGROUP.DEPBAR.LE gsb0, 0x0 ;  /* 0x00008000000079c5 */ /* 0x000fe40000010000 */
[----:B------:R-:W3:Y:S02]  /*5450*/  LDC R24, c[0x0][0x28c] ;  /* 0x0000a300ff187b82 */ /* 0x000ee40000000800 */
[----:B---3--:R-:W-:-:S13]  /*5460*/  ISETP.GE.AND P0, PT, R24, 0x1, PT ;  /* 0x000000011800780c */ /* 0x008fda0003f06270 */
[----:B-1----:R-:W-:Y:S05]  /*5470*/  @!P0 BRA `(.L_x_32) ;  /* 0x0000000000408947 */ /* 0x002fea0003800000 */
[----:B------:R-:W-:-:S06]  /*5480*/  UISETP.NE.AND UP0, UPT, UR30, 0x3, UPT ;  /* 0x000000031e00788c */ /* 0x000fcc000bf05270 */
[----:B------:R-:W-:-:S13]  /*5490*/  PLOP3.LUT P0, PT, PT, PT, UP0, 0x80, 0x0 ;  /* 0x000000000000781c */ /* 0x000fda0003f0f008 */
[----:B------:R-:W-:Y:S05]  /*54a0*/  @!P0 BRA `(.L_x_33) ;  /* 0x0000000000048947 */ /* 0x000fea0003800000 */
[----:B------:R-:W-:Y:S01]  /*54b0*/  BPT.TRAP 0x1 ;  /* 0x000000040000795c */ /* 0x000fe20000300000 */
.L_x_33:
[----:B------:R-:W-:Y:S02]  /*54c0*/  UIADD3 UR8, UR19, UR5, URZ ;  /* 0x0000000513087290 */ /* 0x000fe4000fffe03f */
[----:B------:R-:W-:Y:S02]  /*54d0*/  UISETP.GT.U32.AND UP0, UPT, UR15, 0x1, UPT ;  /* 0x000000010f00788c */ /* 0x000fe4000bf04070 */
[----:B------:R-:W-:-:S04]  /*54e0*/  UIMAD.WIDE.U32 UR6, UR8, -0x33333333, URZ ;  /* 0xcccccccd080678a5 */ /* 0x000fc8000f8e003f */
[----:B------:R-:W-:Y:S01]  /*54f0*/  USHF.R.U32.HI UR6, URZ, 0x2, UR7 ;  /* 0x000000023f067899 */ /* 0x000fe20008011607 */
[----:B------:R-:W-:-:S03]  /*5500*/  PLOP3.LUT P0, PT, PT, PT, UP0, 0x80, 0x0 ;  /* 0x000000000000781c */ /* 0x000fc60003f0f008 */
[----:B------:R-:W-:-:S04]  /*5510*/  UIMAD UR8, UR6, -0x5, UR8 ;  /* 0xfffffffb060878a4 */ /* 0x000fc8000f8e0208 */
[----:B------:R-:W-:-:S04]  /*5520*/  ULEA UR8, UR8, UR22, 0x3 ;  /* 0x0000001608087291 */ /* 0x000fc8000f8e183f */
[----:B------:R-:W-:-:S04]  /*5530*/  UIADD3 UR8, UR8, 0x28, URZ ;  /* 0x0000002808087890 */ /* 0x000fc8000fffe03f */
[----:B------:R-:W-:-:S09]  /*5540*/  UPRMT UR8, URZ, 0x654, UR8 ;  /* 0x000006543f087896 */ /* 0x000fd20008000008 */
[----:B------:R-:W-:Y:S01]  /*5550*/  SYNCS.ARRIVE.TRANS64.RED.A1T0 RZ, [UR8], RZ ;  /* 0x000000ffffff79a7 */ /* 0x000fe20008100408 */
[----:B------:R-:W-:Y:S05]  /*5560*/  @P0 BRA `(.L_x_32) ;  /* 0x0000000000040947 */ /* 0x000fea0003800000 */
[----:B------:R-:W-:Y:S01]  /*5570*/  BPT.TRAP 0x1 ;  /* 0x000000040000795c */ /* 0x000fe20000300000 */
.L_x_32:
[----:B-----5:R1:W-:Y:S01]  /*5580*/  STL [R1+0x98], R0 ;  /* 0x0000980001007387 */ /* 0x0203e20000100800 */
[----:B------:R-:W-:Y:S01]  /*5590*/  IMAD.U32 R24, RZ, RZ, UR27 ;  /* 0x0000001bff187e24 */ /* 0x000fe2000f8e00ff */
[----:B------:R-:W-:Y:S01]  /*55a0*/  UIADD3 UR5, UR29, UR5, URZ ;  /* 0x000000051d057290 */ /* 0x000fe2000fffe03f */
[----:B------:R-:W3:Y:S01]  /*55b0*/  LDC R35, c[0x0][0x288] ;  /* 0x0000a200ff237b82 */ /* 0x000ee20000000800 */
[----:B-1----:R-:W4:Y:S02]  /*55c0*/  LDL R0, [R1+0x84] ;  /* 0x0000840001007983 */ /* 0x002f240000100800 */
[----:B------:R-:W-:Y:S01]  /*55d0*/  SHF.L.U32 R24, R24, 0x1f, RZ ;  /* 0x0000001f18187819 */ /* 0x000fe200000006ff */
[----:B------:R-:W-:Y:S02]  /*55e0*/  UISETP.GT.U32.AND UP0, UPT, UR5, 0x4, UPT ;  /* 0x000000040500788c */ /* 0x000fe4000bf04070 */
[----:B------:R-:W-:Y:S01]  /*55f0*/  UISETP.GE.U32.AND UP1, UPT, UR29, 0x5, UPT ;  /* 0x000000051d00788c */ /* 0x000fe2000bf26070 */
[----:B------:R-:W1:Y:S01]  /*5600*/  SYNCS.PHASECHK.TRANS64.TRYWAIT P0, [UR18+0x8], R24 ;  /* 0x00000818ff0075a7 */ /* 0x000e620008000152 */
[----:B------:R-:W-:-:S02]  /*5610*/  UISETP.LT.U32.AND UP0, UPT, UR29, 0x5, UP0 ;  /* 0x000000051d00788c */ /* 0x000fc40008701070 */
[----:B------:R-:W-:Y:S02]  /*5620*/  UIMAD.WIDE.U32 UR6, UR5, -0x33333333, URZ ;  /* 0xcccccccd050678a5 */ /* 0x000fe4000f8e003f */
[----:B------:R-:W-:Y:S02]  /*5630*/  USEL UR8, URZ, 0x1, !UP0 ;  /* 0x000000013f087887 */ /* 0x000fe4000c000000 */
[----:B------:R-:W-:Y:S01]  /*5640*/  USHF.R.U32.HI UR6, URZ, 0x2, UR7 ;  /* 0x000000023f067899 */ /* 0x000fe20008011607 */
[----:B----4-:R-:W-:Y:S02]  /*5650*/  IMAD.SHL.U32 R32, R0, 0x2, RZ ;  /* 0x0000000200207824 */ /* 0x010fe400078e00ff */
[----:B------:R4:W5:Y:S01]  /*5660*/  LDL.LU R0, [R1+0x98] ;  /* 0x0000980001007983 */ /* 0x0009620000300800 */
[----:B------:R-:W-:Y:S02]  /*5670*/  ULOP3.LUT UR4, UR4, UR8, URZ, 0x3c, !UPT ;  /* 0x0000000804047292 */ /* 0x000fe4000f8e3c3f */
[----:B------:R-:W-:Y:S01]  /*5680*/  UIMAD UR5, UR6, -0x5, UR5 ;  /* 0xfffffffb060578a4 */ /* 0x000fe2000f8e0205 */
[----:B------:R-:W-:Y:S01]  /*5690*/  SHF.R.S32.HI R33, RZ, 0x1f, R32 ;  /* 0x0000001fff217819 */ /* 0x000fe20000011420 */
[----:B------:R-:W-:Y:S01]  /*56a0*/  @UP1 ULOP3.LUT UR4, UR4, 0x1, UR6, 0x78, !UPT ;  /* 0x0000000104041892 */ /* 0x000fe2000f8e7806 */
[----:B-1-3--:R-:W-:Y:S11]  /*56b0*/  @!P0 BRA `(.L_x_34) ;  /* 0x000000a800a08947 */ /* 0x00aff60003800000 */
.L_x_321:
[----:B------:R3:W-:Y:S01]  /*56c0*/  STL [R1+0xa0], R3 ;  /* 0x0000a00301007387 */ /* 0x0007e20000100800 */
[----:B------:R-:W-:Y:S01]  /*56d0*/  ULDC.64 UR6, c[0x0][0x5d0] ;  /* 0x0001740000067ab9 */ /* 0x000fe20000000a00 */
[----:B------:R-:W-:Y:S02]  /*56e0*/  ULDC UR8, c[0x0][0x284] ;  /* 0x0000a10000087ab9 */ /* 0x000fe40000000800 */
[----:B---3--:R-:W3:Y:S04]  /*56f0*/  LDL.LU R3, [R1+0x80] ;  /* 0x0000800001037983 */ /* 0x008ee80000300800 */
[----:B------:R0:W-:Y:S04]  /*5700*/  STL [R1+0x9c], R2 ;  /* 0x00009c0201007387 */ /* 0x0001e80000100800 */
[----:B0-----:R-:W2:Y:S04]  /*5710*/  LDL R2, [R1+0x7c] ;  /* 0x00007c0001027983 */ /* 0x001ea80000100800 */
[----:B-----5:R0:W-:Y:S04]  /*5720*/  STL [R1+0x98], R0 ;  /* 0x0000980001007387 */ /* 0x0201e80000100800 */
[----:B0-----:R-:W4:Y:S01]  /*5730*/  LDL R0, [R1+0x70] ;  /* 0x0000700001007983 */ /* 0x001f220000100800 */
[----:B---3--:R-:W-:-:S03]  /*5740*/  IMAD.SHL.U32 R37, R3, 0x100, RZ ;  /* 0x0000010003257824 */ /* 0x008fc600078e00ff */
[----:B------:R0:W5:Y:S01]  /*5750*/  LDL.LU R3, [R1+0xa0] ;  /* 0x0000a00001037983 */ /* 0x0001620000300800 */
[----:B--2---:R-:W-:-:S03]  /*5760*/  IMAD.SHL.U32 R34, R2, 0x40, RZ ;  /* 0x0000004002227824 */ /* 0x004fc600078e00ff */
[----:B------:R0:W5:Y:S01]  /*5770*/  LDL.LU R2, [R1+0x9c] ;  /* 0x00009c0001027983 */ /* 0x0001620000300800 */
[----:B----4-:R-:W-:Y:S01]  /*5780*/  SHF.R.S32.HI R38, RZ, 0x1f, R0 ;  /* 0x0000001fff267819 */ /* 0x010fe20000011400 */
[----:B-1----:R-:W-:-:S04]  /*5790*/  IMAD.WIDE.U32 R24, R0, UR6, R32 ;  /* 0x0000000600187c25 */ /* 0x002fc8000f8e0020 */
[----:B------:R-:W-:-:S04]  /*57a0*/  IMAD R26, R38, UR6, RZ ;  /* 0x00000006261a7c24 */ /* 0x000fc8000f8e02ff */
[----:B------:R-:W-:Y:S02]  /*57b0*/  IMAD R27, R0, UR7, R26 ;  /* 0x00000007001b7c24 */ /* 0x000fe4000f8e021a */
[----:B------:R0:W5:Y:S01]  /*57c0*/  LDL.LU R0, [R1+0x98] ;  /* 0x0000980001007983 */ /* 0x0001620000300800 */
[----:B------:R-:W-:-:S04]  /*57d0*/  ISETP.GE.AND P0, PT, R34, UR8, PT ;  /* 0x0000000822007c0c */ /* 0x000fc8000bf06270 */
[C---:B------:R-:W-:Y:S02]  /*57e0*/  ISETP.GE.OR P0, PT, R37.reuse, R35, P0 ;  /* 0x000000232500720c */ /* 0x040fe40000706670 */
[----:B------:R-:W-:Y:S02]  /*57f0*/  SHF.R.S32.HI R36, RZ, 0x1f, R37 ;  /* 0x0000001fff247819 */ /* 0x000fe40000011425 */
[----:B------:R-:W-:-:S04]  /*5800*/  IADD3 R24, P1, R37, R24, RZ ;  /* 0x0000001825187210 */ /* 0x000fc80007f3e0ff */
[----:B------:R-:W-:-:S05]  /*5810*/  IADD3.X R25, R36, R25, R27, P1, !PT ;  /* 0x0000001924197210 */ /* 0x000fca0000ffe41b */
[----:B0-----:R-:W-:Y:S05]  /*5820*/  @P0 BRA `(.L_x_35) ;  /* 0x0000008c00d40947 */ /* 0x001fea0003800000 */
[----:B------:R0:W-:Y:S01]  /*5830*/  STL.64 [R1+0xa8], R4 ;  /* 0x0000a80401007387 */ /* 0x0001e20000100a00 */
[----:B------:R-:W1:Y:S01]  /*5840*/  LDC.64 R28, c[0x0][0x5c8] ;  /* 0x00017200ff1c7b82 */ /* 0x000e620000000a00 */
[----:B------:R-:W-:Y:S02]  /*5850*/  ULDC.64 UR6, c[0x0][0x5c0] ;  /* 0x0001700000067ab9 */ /* 0x000fe40000000a00 */
[----:B0-----:R-:W2:Y:S04]  /*5860*/  LDL.64 R4, [R1+0x88] ;  /* 0x0000880001047983 */ /* 0x001ea80000100a00 */
[----:B-----5:R0:W-:Y:S04]  /*5870*/  STL [R1+0xa0], R3 ;  /* 0x0000a00301007387 */ /* 0x0201e80000100800 */
[----:B0-----:R-:W2:Y:S04]  /*5880*/  LDL.LU R3, [R1+0x7c] ;  /* 0x00007c0001037983 */ /* 0x001ea80000300800 */
[----:B------:R0:W-:Y:S04]  /*5890*/  STL [R1+0x9c], R2 ;  /* 0x00009c0201007387 */ /* 0x0001e80000100800 */
[----:B0-----:R-:W3:Y:S04]  /*58a0*/  LDL R2, [R1+0x84] ;  /* 0x0000840001027983 */ /* 0x001ee80000100800 */
[----:B------:R0:W-:Y:S04]  /*58b0*/  STL [R1+0x98], R0 ;  /* 0x0000980001007387 */ /* 0x0001e80000100800 */
[----:B0-----:R-:W4:Y:S01]  /*58c0*/  LDL R0, [R1+0x90] ;  /* 0x0000900001007983 */ /* 0x001f220000100800 */
[----:B--2---:R-:W-:-:S03]  /*58d0*/  IMAD.WIDE R30, R3, 0x40, R4 ;  /* 0x00000040031e7825 */ /* 0x004fc600078e0204 */
[----:B------:R0:W5:Y:S01]  /*58e0*/  LDL.LU.64 R4, [R1+0xa8] ;  /* 0x0000a80001047983 */ /* 0x0001620000300a00 */
[-C--:B-1----:R-:W-:Y:S02]  /*58f0*/  IMAD R26, R31, R28.reuse, RZ ;  /* 0x0000001c1f1a7224 */ /* 0x082fe400078e02ff */
[C---:B------:R-:W-:Y:S01]  /*5900*/  IMAD.WIDE.U32 R24, R30.reuse, R28, R24 ;  /* 0x0000001c1e187225 */ /* 0x040fe200078e0018 */
[----:B------:R0:W5:Y:S03]  /*5910*/  LDL.LU R3, [R1+0xa0] ;  /* 0x0000a00001037983 */ /* 0x0001660000300800 */
[----:B------:R-:W-:Y:S01]  /*5920*/  IMAD R27, R30, R29, R26 ;  /* 0x0000001d1e1b7224 */ /* 0x000fe200078e021a */
[----:B------:R-:W-:Y:S02]  /*5930*/  LEA R26, P0, R28, R24, 0x3 ;  /* 0x000000181c1a7211 */ /* 0x000fe400078018ff */
[----:B------:R-:W-:Y:S01]  /*5940*/  IADD3 R24, P1, R24, UR6, RZ ;  /* 0x0000000618187c10 */ /* 0x000fe2000ff3e0ff */
[----:B------:R-:W-:Y:S01]  /*5950*/  IMAD.IADD R27, R25, 0x1, R27 ;  /* 0x00000001191b7824 */ /* 0x000fe200078e021b */
[----:B------:R-:W-:-:S04]  /*5960*/  IADD3 R26, P3, R26, UR6, RZ ;  /* 0x000000061a1a7c10 */ /* 0x000fc8000ff7e0ff */
[----:B------:R-:W-:Y:S01]  /*5970*/  LEA.HI.X R29, R28, R27, R29, 0x3, P0 ;  /* 0x0000001b1c1d7211 */ /* 0x000fe200000f1c1d */
[----:B---3--:R-:W-:Y:S01]  /*5980*/  IMAD R28, R2, -0x2, R35 ;  /* 0xfffffffe021c7824 */ /* 0x008fe200078e0223 */
[----:B------:R-:W-:Y:S01]  /*5990*/  FSETP.NEU.AND P0, PT, RZ, UR31, PT ;  /* 0x0000001fff007c0b */ /* 0x000fe2000bf0d000 */
[----:B------:R0:W5:Y:S01]  /*59a0*/  LDL.LU R2, [R1+0x9c] ;  /* 0x00009c0001027983 */ /* 0x0001620000300800 */
[----:B------:R-:W-:Y:S01]  /*59b0*/  IADD3.X R25, R27, UR7, RZ, P1, !PT ;  /* 0x000000071b197c10 */ /* 0x000fe20008ffe4ff */
[----:B------:R-:W-:Y:S01]  /*59c0*/  BSSY B0, `(.L_x_35) ;  /* 0x00008db000007945 */ /* 0x000fe20003800000 */
[----:B------:R-:W-:Y:S01]  /*59d0*/  IADD3.X R27, R29, UR7, RZ, P3, !PT ;  /* 0x000000071d1b7c10 */ /* 0x000fe20009ffe4ff */
[----:B----4-:R-:W-:Y:S02]  /*59e0*/  IMAD.IADD R39, R0, 0x1, -R34 ;  /* 0x0000000100277824 */ /* 0x010fe400078e0a22 */
[----:B------:R0:W5:Y:S01]  /*59f0*/  LDL.LU R0, [R1+0x98] ;  /* 0x0000980001007983 */ /* 0x0001620000300800 */
[----:B------:R-:W-:-:S05]  /*5a00*/  IMAD.IADD R34, R28, 0x1, -R37 ;  /* 0x000000011c227824 */ /* 0x000fca00078e0a25 */
[----:B------:R-:W-:Y:S05]  /*5a10*/  @!P0 BRA `(.L_x_36) ;  /* 0x0000006800dc8947 */ /* 0x000fea0003800000 */
[----:B-----5:R1:W-:Y:S01]  /*5a20*/  STL [R1+0x98], R0 ;  /* 0x0000980001007387 */ /* 0x0203e20000100800 */
[----:B------:R-:W-:Y:S01]  /*5a30*/  ULDC.64 UR6, c[0x0][0x5b8] ;  /* 0x00016e0000067ab9 */ /* 0x000fe20000000a00 */
[----:B------:R-:W-:Y:S02]  /*5a40*/  ULDC.64 UR8, c[0x0][0x5a8] ;  /* 0x00016a0000087ab9 */ /* 0x000fe40000000a00 */
[----:B-1----:R-:W2:Y:S01]  /*5a50*/  LDL.LU R0, [R1+0x70] ;  /* 0x0000700001007983 */ /* 0x002ea20000300800 */
[----:B------:R-:W-:Y:S01]  /*5a60*/  IMAD R28, R38, UR6, RZ ;  /* 0x00000006261c7c24 */ /* 0x000fe2000f8e02ff */
[----:B------:R-:W-:Y:S01]  /*5a70*/  BSSY B1, `(.L_x_37) ;  /* 0x0000011000017945 */ /* 0x000fe20003800000 */
[----:B--2---:R-:W-:-:S04]  /*5a80*/  IMAD.WIDE.U32 R32, R0, UR6, R32 ;  /* 0x0000000600207c25 */ /* 0x004fc8000f8e0020 */
[----:B------:R-:W-:Y:S01]  /*5a90*/  IMAD R29, R0, UR7, R28 ;  /* 0x00000007001d7c24 */ /* 0x000fe2000f8e021c */
[----:B------:R-:W-:Y:S01]  /*5aa0*/  IADD3 R32, P0, R37, R32, RZ ;  /* 0x0000002025207210 */ /* 0x000fe20007f1e0ff */
[----:B------:R1:W5:Y:S01]  /*5ab0*/  LDL.LU R0, [R1+0x98] ;  /* 0x0000980001007983 */ /* 0x0003620000300800 */
[----:B------:R-:W-:Y:S02]  /*5ac0*/  ULDC.64 UR6, c[0x0][0x5b0] ;  /* 0x00016c0000067ab9 */ /* 0x000fe40000000a00 */
[----:B------:R-:W-:Y:S01]  /*5ad0*/  IADD3.X R33, R36, R33, R29, P0, !PT ;  /* 0x0000002124217210 */ /* 0x000fe200007fe41d */
[----:B------:R-:W-:Y:S01]  /*5ae0*/  IMAD R35, R31, UR6, RZ ;  /* 0x000000061f237c24 */ /* 0x000fe2000f8e02ff */
[----:B------:R-:W-:Y:S01]  /*5af0*/  ISETP.GE.AND P0, PT, R39, 0x1, PT ;  /* 0x000000012700780c */ /* 0x000fe20003f06270 */
[----:B------:R-:W-:-:S03]  /*5b00*/  IMAD.WIDE.U32 R28, R30, UR6, R32 ;  /* 0x000000061e1c7c25 */ /* 0x000fc6000f8e0020 */
[----:B------:R-:W-:Y:S01]  /*5b10*/  ISETP.LT.OR P4, PT, R34, 0x1, !P0 ;  /* 0x000000012200780c */ /* 0x000fe20004781670 */
[----:B------:R-:W-:Y:S01]  /*5b20*/  IMAD R35, R30, UR7, R35 ;  /* 0x000000071e237c24 */ /* 0x000fe2000f8e0223 */
[----:B------:R-:W-:-:S04]  /*5b30*/  IADD3 R28, P1, R28, UR8, RZ ;  /* 0x000000081c1c7c10 */ /* 0x000fc8000ff3e0ff */
[--C-:B------:R-:W-:Y:S02]  /*5b40*/  IADD3.X R29, R29, UR9, R35.reuse, P1, !PT ;  /* 0x000000091d1d7c10 */ /* 0x100fe40008ffe423 */
[----:B------:R-:W-:-:S05]  /*5b50*/  PRMT R35, RZ, 0x7610, R35 ;  /* 0x00007610ff237816 */ /* 0x000fca0000000023 */
[----:B-1----:R-:W-:Y:S05]  /*5b60*/  @P4 BRA `(.L_x_38) ;  /* 0x0000000000044947 */ /* 0x002fea0003800000 */
[----:B------:R1:W5:Y:S02]  /*5b70*/  LDG.E.U8 R35, desc[UR20][R28.64] ;  /* 0x000000141c237981 */ /* 0x000364000c1e1100 */
.L_x_38:
[----:B------:R-:W-:Y:S05]  /*5b80*/  BSYNC B1 ;  /* 0x0000000000017941 */ /* 0x000fea0003800000 */
.L_x_37:
[----:B-----5:R-:W-:Y:S01]  /*5b90*/  LOP3.LUT R35, R35, 0xff, RZ, 0xc0, !PT ;  /* 0x000000ff23237812 */ /* 0x020fe200078ec0ff */
[----:B------:R-:W-:Y:S01]  /*5ba0*/  BSSY B1, `(.L_x_39) ;  /* 0x000000b000017945 */ /* 0x000fe20003800000 */
[----:B------:R-:W-:Y:S02]  /*5bb0*/  ISETP.LT.OR P3, PT, R34, 0x2, !P0 ;  /* 0x000000022200780c */ /* 0x000fe40004761670 */
[----:B------:R-:W-:-:S05]  /*5bc0*/  F2FP.F16.E4M3.UNPACK_B R35, R35 ;  /* 0x00000023ff23723e */ /* 0x000fca00020006ff */
[----:B------:R-:W-:-:S05]  /*5bd0*/  HADD2.F32 R35, -RZ, R35.H0_H0 ;  /* 0x20000023ff237230 */ /* 0x000fca0000004100 */
[----:B------:R-:W-:-:S04]  /*5be0*/  FMUL R35, R35, UR31 ;  /* 0x0000001f23237c20 */ /* 0x000fc80008400000 */
[----:B------:R-:W-:-:S05]  /*5bf0*/  FFMA R35, R228, UR32, R35 ;  /* 0x00000020e4237c23 */ /* 0x000fca0008000023 */
[----:B------:R-:W-:Y:S02]  /*5c00*/  F2FP.SATFINITE.E4M3.F32.PACK_AB_MERGE_C R37, RZ, R35, RZ ;  /* 0x00000023ff25723e */ /* 0x000fe400048070ff */
[----:B------:R-:W-:-:S03]  /*5c10*/  PRMT R35, RZ, 0x7610, R35 ;  /* 0x00007610ff237816 */ /* 0x000fc60000000023 */
[----:B------:R2:W-:Y:S01]  /*5c20*/  @!P4 STG.E.U8 desc[UR20][R24.64], R37 ;  /* 0x000000251800c986 */ /* 0x0005e2000c101114 */
[----:B------:R-:W-:Y:S05]  /*5c30*/  @P3 BRA `(.L_x_40) ;  /* 0x0000000000043947 */ /* 0x000fea0003800000 */
[----:B------:R3:W5:Y:S02]  /*5c40*/  LDG.E.U8 R35, desc[UR20][R28.64+0x1] ;  /* 0x000001141c237981 */ /* 0x000764000c1e1100 */
.L_x_40:
[----:B------:R-:W-:Y:S05]  /*5c50*/  BSYNC B1 ;  /* 0x0000000000017941 */ /* 0x000fea0003800000 */
.L_x_39:
[----:B-----5:R-:W-:Y:S01]  /*5c60*/  LOP3.LUT R35, R35, 0xff, RZ, 0xc0, !PT ;  /* 0x000000ff23237812 */ /* 0x020fe200078ec0ff */
[----:B------:R-:W-:Y:S01]  /*5c70*/  BSSY B1, `(.L_x_41) ;  /* 0x0000013000017945 */ /* 0x000fe20003800000 */
[----:B--2---:R-:W-:Y:S02]  /*5c80*/  IADD3 R37, P1, R30, 0x8, RZ ;  /* 0x000000081e257810 */ /* 0x004fe40007f3e0ff */
[----:B------:R-:W-:-:S03]  /*5c90*/  F2FP.F16.E4M3.UNPACK_B R35, R35 ;  /* 0x00000023ff23723e */ /* 0x000fc600020006ff */
[----:B------:R-:W-:Y:S01]  /*5ca0*/  IMAD.X R31, RZ, RZ, R31, P1 ;  /* 0x000000ffff1f7224 */ /* 0x000fe200008e061f */
[----:B------:R-:W-:Y:S01]  /*5cb0*/  ISETP.GE.AND P1, PT, R39, 0x9, PT ;  /* 0x000000092700780c */ /* 0x000fe20003f26270 */
[----:B------:R-:W-:Y:S02]  /*5cc0*/  HADD2.F32 R35, -RZ, R35.H0_H0 ;  /* 0x20000023ff237230 */ /* 0x000fe40000004100 */
[----:B------:R-:W-:Y:S01]  /*5cd0*/  IMAD R36, R31, UR6, RZ ;  /* 0x000000061f247c24 */ /* 0x000fe2000f8e02ff */
[----:B------:R-:W-:Y:S01]  /*5ce0*/  ISETP.LT.OR P5, PT, R34, 0x1, !P1 ;  /* 0x000000012200780c */ /* 0x000fe20004fa1670 */
[----:B------:R-:W-:-:S04]  /*5cf0*/  IMAD.WIDE.U32 R32, R37, UR6, R32 ;  /* 0x0000000625207c25 */ /* 0x000fc8000f8e0020 */
[----:B------:R-:W-:Y:S01]  /*5d00*/  FMUL R30, R35, UR31 ;  /* 0x0000001f231e7c20 */ /* 0x000fe20008400000 */
[----:B------:R-:W-:-:S03]  /*5d10*/  IMAD R37, R37, UR7, R36 ;  /* 0x0000000725257c24 */ /* 0x000fc6000f8e0224 */
[----:B------:R-:W-:Y:S01]  /*5d20*/  FFMA R227, R227, UR32, R30 ;  /* 0x00000020e3e37c23 */ /* 0x000fe2000800001e */
[----:B------:R-:W-:Y:S02]  /*5d30*/  IADD3 R30, P4, R32, UR8, RZ ;  /* 0x00000008201e7c10 */ /* 0x000fe4000ff9e0ff */
[----:B------:R-:W-:Y:S02]  /*5d40*/  PRMT R32, RZ, 0x7610, R32 ;  /* 0x00007610ff207816 */ /* 0x000fe40000000020 */
[----:B------:R-:W-:Y:S02]  /*5d50*/  F2FP.SATFINITE.E4M3.F32.PACK_AB_MERGE_C R227, RZ, R227, RZ ;  /* 0x000000e3ffe3723e */ /* 0x000fe400048070ff */
[----:B------:R-:W-:-:S03]  /*5d60*/  IADD3.X R31, R33, UR9, R37, P4, !PT ;  /* 0x00000009211f7c10 */ /* 0x000fc6000a7fe425 */
[----:B------:R2:W-:Y:S01]  /*5d70*/  @!P3 STG.E.U8 desc[UR20][R24.64+0x1], R227 ;  /* 0x000001e31800b986 */ /* 0x0005e2000c101114 */
[----:B------:R-:W-:Y:S05]  /*5d80*/  @P5 BRA `(.L_x_42) ;  /* 0x0000000000045947 */ /* 0x000fea0003800000 */
[----:B------:R4:W5:Y:S02]  /*5d90*/  LDG.E.U8 R32, desc[UR20][R30.64] ;  /* 0x000000141e207981 */ /* 0x000964000c1e1100 */
.L_x_42:
[----:B------:R-:W-:Y:S05]  /*5da0*/  BSYNC B1 ;  /* 0x0000000000017941 */ /* 0x000fea0003800000 */
.L_x_41:
[----:B-----5:R-:W-:Y:S01]  /*5db0*/  LOP3.LUT R32, R32, 0xff, RZ, 0xc0, !PT ;  /* 0x000000ff20207812 */ /* 0x020fe200078ec0ff */
[----:B------:R-:W-:Y:S01]  /*5dc0*/  BSSY B1, `(.L_x_43) ;  /* 0x000000b000017945 */ /* 0x000fe20003800000 */
[----:B------:R-:W-:Y:S02]  /*5dd0*/  ISETP.LT.OR P3, PT, R34, 0x2, !P1 ;  /* 0x000000022200780c */ /* 0x000fe40004f61670 */
[----:B------:R-:W-:-:S05]  /*5de0*/  F2FP.F16.E4M3.UNPACK_B R32, R32 ;  /* 0x00000020ff20723e */ /* 0x000fca00020006ff */
[----:B------:R-:W-:-:S05]  /*5df0*/  HADD2.F32 R32, -RZ, R32.H0_H0 ;  /* 0x20000020ff207230 */ /* 0x000fca0000004100 */
[----:B------:R-:W-:Y:S01]  /*5e00*/  FMUL R33, R32, UR31 ;  /* 0x0000001f20217c20 */ /* 0x000fe20008400000 */
[----:B------:R-:W-:-:S03]  /*5e10*/  PRMT R32, RZ, 0x7610, R32 ;  /* 0x00007610ff207816 */ /* 0x000fc60000000020 */
[----:B------:R-:W-:-:S05]  /*5e20*/  FFMA R33, R226, UR32, R33 ;  /* 0x00000020e2217c23 */ /* 0x000fca0008000021 */
[----:B------:R-:W-:-:S05]  /*5e30*/  F2FP.SATFINITE.E4M3.F32.PACK_AB_MERGE_C R33, RZ, R33, RZ ;  /* 0x00000021ff21723e */ /* 0x000fca00048070ff */
[----:B------:R0:W-:Y:S01]  /*5e40*/  @!P5 STG.E.U8 desc[UR20][R26.64], R33 ;  /* 0x000000211a00d986 */ /* 0x0001e2000c101114 */
[----:B------:R-:W-:Y:S05]  /*5e50*/  @P3 BRA `(.L_x_44) ;  /* 0x0000000000043947 */ /* 0x000fea0003800000 */
[----:B------:R0:W5:Y:S02]  /*5e60*/  LDG.E.U8 R32, desc[UR20][R30.64+0x1] ;  /* 0x000001141e207981 */ /* 0x000164000c1e1100 */
.L_x_44:
[----:B------:R-:W-:Y:S05]  /*5e70*/  BSYNC B1 ;  /* 0x0000000000017941 */ /* 0x000fea0003800000 */
.L_x_43:
[----:B-----5:R-:W-:Y:S01]  /*5e80*/  LOP3.LUT R32, R32, 0xff, RZ, 0xc0, !PT ;  /* 0x000000ff20207812 */ /* 0x020fe200078ec0ff */
[----:B------:R-:W-:Y:S01]  /*5e90*/  BSSY B1, `(.L_x_45) ;  /* 0x000000b000017945 */ /* 0x000fe20003800000 */
[----:B------:R-:W-:Y:S02]  /*5ea0*/  ISETP.LT.OR P4, PT, R34, 0x9, !P0 ;  /* 0x000000092200780c */ /* 0x000fe40004781670 */
[----:B------:R-:W-:-:S05]  /*5eb0*/  F2FP.F16.E4M3.UNPACK_B R32, R32 ;  /* 0x00000020ff20723e */ /* 0x000fca00020006ff */
[----:B------:R-:W-:-:S05]  /*5ec0*/  HADD2.F32 R32, -RZ, R32.H0_H0 ;  /* 0x20000020ff207230 */ /* 0x000fca0000004100 */
[----:B------:R-:W-:-:S04]  /*5ed0*/  FMUL R32, R32, UR31 ;  /* 0x0000001f20207c20 */ /* 0x000fc80008400000 */
[----:B------:R-:W-:-:S05]  /*5ee0*/  FFMA R32, R225, UR32, R32 ;  /* 0x00000020e1207c23 */ /* 0x000fca0008000020 */
[----:B0-----:R-:W-:Y:S02]  /*5ef0*/  F2FP.SATFINITE.E4M3.F32.PACK_AB_MERGE_C R33, RZ, R32, RZ ;  /* 0x00000020ff21723e */ /* 0x001fe400048070ff */
[----:B------:R-:W-:-:S03]  /*5f00*/  PRMT R32, RZ, 0x7610, R32 ;  /* 0x00007610ff207816 */ /* 0x000fc60000000020 */
[----:B------:R0:W-:Y:S01]  /*5f10*/  @!P3 STG.E.U8 desc[UR20][R26.64+0x1], R33 ;  /* 0x000001211a00b986 */ /* 0x0001e2000c101114 */
[----:B------:R-:W-:Y:S05]  /*5f20*/  @P4 BRA `(.L_x_46) ;  /* 0x0000000000044947 */ /* 0x000fea0003800000 */
[----:B------:R0:W5:Y:S02]  /*5f30*/  LDG.E.U8 R32, desc[UR20][R28.64+0x8] ;  /* 0x000008141c207981 */ /* 0x000164000c1e1100 */
.L_x_46:
[----:B------:R-:W-:Y:S05]  /*5f40*/  BSYNC B1 ;  /* 0x0000000000017941 */ /* 0x000fea0003800000 */
.L_x_45:
[----:B-----5:R-:W-:Y:S01]  /*5f50*/  LOP3.LUT R32, R32, 0xff, RZ, 0xc0, !PT ;  /* 0x000000ff20207812 */ /* 0x020fe200078ec0ff */
[----:B------:R-:W-:Y:S01]  /*5f60*/  BSSY B1, `(.L_x_47) ;  /* 0x000000b000017945 */ /* 0x000fe20003800000 */
[----:B------:R-:W-:Y:S02]  /*5f70*/  ISETP.LT.OR P3, PT, R34, 0xa, !P0 ;  /* 0x0000000a2200780c */ /* 0x000fe40004761670 */
[----:B------:R-:W-:-:S05]  /*5f80*/  F2FP.F16.E4M3.UNPACK_B R32, R32 ;  /* 0x00000020ff20723e */ /* 0x000fca00020006ff */
[----:B------:R-:W-:-:S05]  /*5f90*/  HADD2.F32 R32, -RZ, R32.H0_H0 ;  /* 0x20000020ff207230 */ /* 0x000fca0000004100 */
[----:B0-----:R-:W-:Y:S01]  /*5fa0*/  FMUL R33, R32, UR31 ;  /* 0x0000001f20217c20 */ /* 0x001fe20008400000 */
[----:B------:R-:W-:-:S03]  /*5fb0*/  PRMT R32, RZ, 0x7610, R32 ;  /* 0x00007610ff207816 */ /* 0x000fc60000000020 */
[----:B------:R-:W-:-:S05]  /*5fc0*/  FFMA R33, R224, UR32, R33 ;  /* 0x00000020e0217c23 */ /* 0x000fca0008000021 */
[----:B------:R-:W-:-:S05]  /*5fd0*/  F2FP.SATFINITE.E4M3.F32.PACK_AB_MERGE_C R33, RZ, R33, RZ ;  /* 0x00000021ff21723e */ /* 0x000fca00048070ff */
[----:B------:R0:W-:Y:S01]  /*5fe0*/  @!P4 STG.E.U8 desc[UR20][R24.64+0x8], R33 ;  /* 0x000008211800c986 */ /* 0x0001e2000c101114 */
[----:B------:R-:W-:Y:S05]  /*5ff0*/  @P3 BRA `(.L_x_48) ;  /* 0x0000000000043947 */ /* 0x000fea0003800000 */
[----:B------:R0:W5:Y:S02]  /*6000*/  LDG.E.U8 R32, desc[UR20][R28.64+0x9] ;  /* 0x000009141c207981 */ /* 0x000164000c1e1100 */
.L_x_48:
[----:B------:R-:W-:Y:S05]  /*6010*/  BSYNC B1 ;  /* 0x0000000000017941 */ /* 0x000fea0003800000 */
.L_x_47:
        /* <DEDUP_REMOVED lines=12> */
.L_x_50:
[----:B------:R-:W-:Y:S05]  /*60e0*/  BSYNC B1 ;  /* 0x0000000000017941 */ /* 0x000fea0003800000 */
.L_x_49:
        /* <DEDUP_REMOVED lines=12> */
.L_x_52:
[----:B------:R-:W-:Y:S05]  /*61b0*/  BSYNC B1 ;  /* 0x0000000000017941 */ /* 0x000fea0003800000 */
.L_x_51:
        /* <DEDUP_REMOVED lines=12> */
.L_x_54:
[----:B------:R-:W-:Y:S05]  /*6280*/  BSYNC B1 ;  /* 0x0000000000017941 */ /* 0x000fea0003800000 */
.L_x_53:
        /* <DEDUP_REMOVED lines=12> */
.L_x_56:
[----:B------:R-:W-:Y:S05]  /*6350*/  BSYNC B1 ;  /* 0x0000000000017941 */ /* 0x000fea0003800000 */
.L_x_55:
        /* <DEDUP_REMOVED lines=12> */
.L_x_58:
[----:B------:R-:W-:Y:S05]  /*6420*/  BSYNC B1 ;  /* 0x0000000000017941 */ /* 0x000fea0003800000 */
.L_x_57:
        /* <DEDUP_REMOVED lines=12> */
.L_x_60:
[----:B------:R-:W-:Y:S05]  /*64f0*/  BSYNC B1 ;  /* 0x0000000000017941 */ /* 0x000fea0003800000 */
.L_x_59:
        /* <DEDUP_REMOVED lines=12> */
.L_x_62:
[----:B------:R-:W-:Y:S05]  /*65c0*/  BSYNC B1 ;  /* 0x0000000000017941 */ /* 0x000fea0003800000 */
.L_x_61:
        /* <DEDUP_REMOVED lines=12> */
.L_x_64:
[----:B------:R-:W-:Y:S05]  /*6690*/  BSYNC B1 ;  /* 0x0000000000017941 */ /* 0x000fea0003800000 */
.L_x_63:
        /* <DEDUP_REMOVED lines=12> */
.L_x_66:
[----:B------:R-:W-:Y:S05]  /*6760*/  BSYNC B1 ;  /* 0x0000000000017941 */ /* 0x000fea0003800000 */
.L_x_65:
        /* <DEDUP_REMOVED lines=12> */
.L_x_68:
[----:B------:R-:W-:Y:S05]  /*6830*/  BSYNC B1 ;  /* 0x0000000000017941 */ /* 0x000fea0003800000 */
.L_x_67:
        /* <DEDUP_REMOVED lines=12> */
.L_x_70:
[----:B------:R-:W-:Y:S05]  /*6900*/  BSYNC B1 ;  /* 0x0000000000017941 */ /* 0x000fea0003800000 */
.L_x_69:
        /* <DEDUP_REMOVED lines=12> */
.L_x_72:
[----:B------:R-:W-:Y:S05]  /*69d0*/  BSYNC B1 ;  /* 0x0000000000017941 */ /* 0x000fea0003800000 */
.L_x_71:
        /* <DEDUP_REMOVED lines=12> */
.L_x_74:
[----:B------:R-:W-:Y:S05]  /*6aa0*/  BSYNC B1 ;  /* 0x0000000000017941 */ /* 0x000fea0003800000 */
.L_x_73:
        /* <DEDUP_REMOVED lines=12> */
.L_x_76:
[----:B------:R-:W-:Y:S05]  /*6b70*/  BSYNC B1 ;  /* 0x0000000000017941 */ /* 0x000fea0003800000 */
.L_x_75:
        /* <DEDUP_REMOVED lines=12> */
.L_x_78:
[----:B------:R-:W-:Y:S05]  /*6c40*/  BSYNC B1 ;  /* 0x0000000000017941 */ /* 0x000fea0003800000 */
.L_x_77:
        /* <DEDUP_REMOVED lines=12> */
.L_x_80:
[----:B------:R-:W-:Y:S05]  /*6d10*/  BSYNC B1 ;  /* 0x0000000000017941 */ /* 0x000fea0003800000 */
.L_x_79:
        /* <DEDUP_REMOVED lines=12> */
.L_x_82:
[----:B------:R-:W-:Y:S05]  /*6de0*/  BSYNC B1 ;  /* 0x0000000000017941 */ /* 0x000fea0003800000 */
.L_x_81:
        /* <DEDUP_REMOVED lines=12> */
.L_x_84:
[----:B------:R-:W-:Y:S05]  /*6eb0*/  BSYNC B1 ;  /* 0x0000000000017941 */ /* 0x000fea0003800000 */
.L_x_83:
        /* <DEDUP_REMOVED lines=12> */
.L_x_86:
[----:B------:R-:W-:Y:S05]  /*6f80*/  BSYNC B1 ;  /* 0x0000000000017941 */ /* 0x000fea0003800000 */
.L_x_85:
        /* <DEDUP_REMOVED lines=12> */
.L_x_88:
[----:B------:R-:W-:Y:S05]  /*7050*/  BSYNC B1 ;  /* 0x0000000000017941 */ /* 0x000fea0003800000 */
.L_x_87:
        /* <DEDUP_REMOVED lines=12> */
.L_x_90:
[----:B------:R-:W-:Y:S05]  /*7120*/  BSYNC B1 ;  /* 0x0000000000017941 */ /* 0x000fea0003800000 */
.L_x_89:
        /* <DEDUP_REMOVED lines=12> */
.L_x_92:
[----:B------:R-:W-:Y:S05]  /*71f0*/  BSYNC B1 ;  /* 0x0000000000017941 */ /* 0x000fea0003800000 */
.L_x_91:
        /* <DEDUP_REMOVED lines=12> */
.L_x_94:
[----:B------:R-:W-:Y:S05]  /*72c0*/  BSYNC B1 ;  /* 0x0000000000017941 */ /* 0x000fea0003800000 */
.L_x_93:
        /* <DEDUP_REMOVED lines=12> */
.L_x_96:
[----:B------:R-:W-:Y:S05]  /*7390*/  BSYNC B1 ;  /* 0x0000000000017941 */ /* 0x000fea0003800000 */
.L_x_95:
        /* <DEDUP_REMOVED lines=12> */
.L_x_98:
[----:B------:R-:W-:Y:S05]  /*7460*/  BSYNC B1 ;  /* 0x0000000000017941 */ /* 0x000fea0003800000 */
.L_x_97:
        /* <DEDUP_REMOVED lines=12> */
.L_x_100:
[----:B------:R-:W-:Y:S05]  /*7530*/  BSYNC B1 ;  /* 0x0000000000017941 */ /* 0x000fea0003800000 */
.L_x_99:
        /* <DEDUP_REMOVED lines=12> */
.L_x_102:
[----:B------:R-:W-:Y:S05]  /*7600*/  BSYNC B1 ;  /* 0x0000000000017941 */ /* 0x000fea0003800000 */
.L_x_101:
        /* <DEDUP_REMOVED lines=12> */
.L_x_104:
[----:B------:R-:W-:Y:S05]  /*76d0*/  BSYNC B1 ;  /* 0x0000000000017941 */ /* 0x000fea0003800000 */
.L_x_103:
        /* <DEDUP_REMOVED lines=12> */
.L_x_106:
[----:B------:R-:W-:Y:S05]  /*77a0*/  BSYNC B1 ;  /* 0x0000000000017941 */ /* 0x000fea0003800000 */
.L_x_105:
        /* <DEDUP_REMOVED lines=12> */
.L_x_108:
[----:B------:R-:W-:Y:S05]  /*7870*/  BSYNC B1 ;  /* 0x0000000000017941 */ /* 0x000fea0003800000 */
.L_x_107:
        /* <DEDUP_REMOVED lines=12> */
.L_x_110:
[----:B------:R-:W-:Y:S05]  /*7940*/  BSYNC B1 ;  /* 0x0000000000017941 */ /* 0x000fea0003800000 */
.L_x_109:
        /* <DEDUP_REMOVED lines=12> */
.L_x_112:
[----:B------:R-:W-:Y:S05]  /*7a10*/  BSYNC B1 ;  /* 0x0000000000017941 */ /* 0x000fea0003800000 */
.L_x_111:
        /* <DEDUP_REMOVED lines=12> */
.L_x_114:
[----:B------:R-:W-:Y:S05]  /*7ae0*/  BSYNC B1 ;  /* 0x0000000000017941 */ /* 0x000fea0003800000 */
.L_x_113:
        /* <DEDUP_REMOVED lines=12> */
.L_x_116:
[----:B------:R-:W-:Y:S05]  /*7bb0*/  BSYNC B1 ;  /* 0x0000000000017941 */ /* 0x000fea0003800000 */
.L_x_115:
        /* <DEDUP_REMOVED lines=12> */
.L_x_118:
[----:B------:R-:W-:Y:S05]  /*7c80*/  BSYNC B1 ;  /* 0x0000000000017941 */ /* 0x000fea0003800000 */
.L_x_117:
        /* <DEDUP_REMOVED lines=12> */
.L_x_120:
[----:B------:R-:W-:Y:S05]  /*7d50*/  BSYNC B1 ;  /* 0x0000000000017941 */ /* 0x000fea0003800000 */
.L_x_119:
        /* <DEDUP_REMOVED lines=12> */
.L_x_122:
[----:B------:R-:W-:Y:S05]  /*7e20*/  BSYNC B1 ;  /* 0x0000000000017941 */ /* 0x000fea0003800000 */
.L_x_121:
        /* <DEDUP_REMOVED lines=12> */
.L_x_124:
[----:B------:R-:W-:Y:S05]  /*7ef0*/  BSYNC B1 ;  /* 0x0000000000017941 */ /* 0x000fea0003800000 */
.L_x_123:
        /* <DEDUP_REMOVED lines=12> */
.L_x_126:
[----:B------:R-:W-:Y:S05]  /*7fc0*/  BSYNC B1 ;  /* 0x0000000000017941 */ /* 0x000fea0003800000 */
.L_x_125:
        /* <DEDUP_REMOVED lines=12> */
.L_x_128:
[----:B------:R-:W-:Y:S05]  /*8090*/  BSYNC B1 ;  /* 0x0000000000017941 */ /* 0x000fea0003800000 */
.L_x_127:
        /* <DEDUP_REMOVED lines=12> */
.L_x_130:
[----:B------:R-:W-:Y:S05]  /*8160*/  BSYNC B1 ;  /* 0x0000000000017941 */ /* 0x000fea0003800000 */
.L_x_129:
        /* <DEDUP_REMOVED lines=12> */
.L_x_132:
[----:B------:R-:W-:Y:S05]  /*8230*/  BSYNC B1 ;  /* 0x0000000000017941 */ /* 0x000fea0003800000 */
.L_x_131:
        /* <DEDUP_REMOVED lines=12> */
.L_x_134:
[----:B------:R-:W-:Y:S05]  /*8300*/  BSYNC B1 ;  /* 0x0000000000017941 */ /* 0x000fea0003800000 */
.L_x_133:
        /* <DEDUP_REMOVED lines=12> */
.L_x_136:
[----:B------:R-:W-:Y:S05]  /*83d0*/  BSYNC B1 ;  /* 0x0000000000017941 */ /* 0x000fea0003800000 */
.L_x_135:
        /* <DEDUP_REMOVED lines=12> */
.L_x_138:
[----:B------:R-:W-:Y:S05]  /*84a0*/  BSYNC B1 ;  /* 0x0000000000017941 */ /* 0x000fea0003800000 */
.L_x_137:
        /* <DEDUP_REMOVED lines=12> */
.L_x_140:
[----:B------:R-:W-:Y:S05]  /*8570*/  BSYNC B1 ;  /* 0x0000000000017941 */ /* 0x000fea0003800000 */
.L_x_139:
        /* <DEDUP_REMOVED lines=12> */
.L_x_142:
[----:B------:R-:W-:Y:S05]  /*8640*/  BSYNC B1 ;  /* 0x0000000000017941 */ /* 0x000fea0003800000 */
.L_x_141:
        /* <DEDUP_REMOVED lines=12> */
.L_x_144:
[----:B------:R-:W-:Y:S05]  /*8710*/  BSYNC B1 ;  /* 0x0000000000017941 */ /* 0x000fea0003800000 */
.L_x_143:
        /* <DEDUP_REMOVED lines=12> */
.L_x_146:
[----:B------:R-:W-:Y:S05]  /*87e0*/  BSYNC B1 ;  /* 0x0000000000017941 */ /* 0x000fea0003800000 */
.L_x_145:
        /* <DEDUP_REMOVED lines=12> */
.L_x_148:
[----:B------:R-:W-:Y:S05]  /*88b0*/  BSYNC B1 ;  /* 0x0000000000017941 */ /* 0x000fea0003800000 */
.L_x_147:
        /* <DEDUP_REMOVED lines=12> */
.L_x_150:
[----:B------:R-:W-:Y:S05]  /*8980*/  BSYNC B1 ;  /* 0x0000000000017941 */ /* 0x000fea0003800000 */
.L_x_149:
        /* <DEDUP_REMOVED lines=12> */
.L_x_152:
[----:B------:R-:W-:Y:S05]  /*8a50*/  BSYNC B1 ;  /* 0x0000000000017941 */ /* 0x000fea0003800000 */
.L_x_151:
        /* <DEDUP_REMOVED lines=12> */
.L_x_154:
[----:B------:R-:W-:Y:S05]  /*8b20*/  BSYNC B1 ;  /* 0x0000000000017941 */ /* 0x000fea0003800000 */
.L_x_153:
        /* <DEDUP_REMOVED lines=12> */
.L_x_156:
[----:B------:R-:W-:Y:S05]  /*8bf0*/  BSYNC B1 ;  /* 0x0000000000017941 */ /* 0x000fea0003800000 */
.L_x_155:
        /* <DEDUP_REMOVED lines=12> */
.L_x_158:
[----:B------:R-:W-:Y:S05]  /*8cc0*/  BSYNC B1 ;  /* 0x0000000000017941 */ /* 0x000fea0003800000 */
.L_x_157:
        /* <DEDUP_REMOVED lines=12> */
.L_x_160:
[----:B------:R-:W-:Y:S05]  /*8d90*/  BSYNC B1 ;  /* 0x0000000000017941 */ /* 0x000fea0003800000 */
.L_x_159:
        /* <DEDUP_REMOVED lines=12> */
.L_x_162:
[----:B------:R-:W-:Y:S05]  /*8e60*/  BSYNC B1 ;  /* 0x0000000000017941 */ /* 0x000fea0003800000 */
.L_x_161:
        /* <DEDUP_REMOVED lines=12> */
.L_x_164:
[----:B------:R-:W-:Y:S05]  /*8f30*/  BSYNC B1 ;  /* 0x0000000000017941 */ /* 0x000fea0003800000 */
.L_x_163:
        /* <DEDUP_REMOVED lines=12> */
.L_x_166:
[----:B------:R-:W-:Y:S05]  /*9000*/  BSYNC B1 ;  /* 0x0000000000017941 */ /* 0x000fea0003800000 */
.L_x_165:
        /* <DEDUP_REMOVED lines=12> */
.L_x_168:
[----:B------:R-:W-:Y:S05]  /*90d0*/  BSYNC B1 ;  /* 0x0000000000017941 */ /* 0x000fea0003800000 */
.L_x_167:
        /* <DEDUP_REMOVED lines=12> */
.L_x_170:
[----:B------:R-:W-:Y:S05]  /*91a0*/  BSYNC B1 ;  /* 0x0000000000017941 */ /* 0x000fea0003800000 */
.L_x_169:
        /* <DEDUP_REMOVED lines=12> */
.L_x_172:
[----:B------:R-:W-:Y:S05]  /*9270*/  BSYNC B1 ;  /* 0x0000000000017941 */ /* 0x000fea0003800000 */
.L_x_171:
        /* <DEDUP_REMOVED lines=12> */
.L_x_174:
[----:B------:R-:W-:Y:S05]  /*9340*/  BSYNC B1 ;  /* 0x0000000000017941 */ /* 0x000fea0003800000 */
.L_x_173:
        /* <DEDUP_REMOVED lines=12> */
.L_x_176:
[----:B------:R-:W-:Y:S05]  /*9410*/  BSYNC B1 ;  /* 0x0000000000017941 */ /* 0x000fea0003800000 */
.L_x_175:
        /* <DEDUP_REMOVED lines=12> */
.L_x_178:
[----:B------:R-:W-:Y:S05]  /*94e0*/  BSYNC B1 ;  /* 0x0000000000017941 */ /* 0x000fea0003800000 */
.L_x_177:
        /* <DEDUP_REMOVED lines=12> */
.L_x_180:
[----:B------:R-:W-:Y:S05]  /*95b0*/  BSYNC B1 ;  /* 0x0000000000017941 */ /* 0x000fea0003800000 */
.L_x_179:
        /* <DEDUP_REMOVED lines=12> */
.L_x_182:
[----:B------:R-:W-:Y:S05]  /*9680*/  BSYNC B1 ;  /* 0x0000000000017941 */ /* 0x000fea0003800000 */
.L_x_181:
        /* <DEDUP_REMOVED lines=12> */
.L_x_184:
[----:B------:R-:W-:Y:S05]  /*9750*/  BSYNC B1 ;  /* 0x0000000000017941 */ /* 0x000fea0003800000 */
.L_x_183:
        /* <DEDUP_REMOVED lines=12> */
.L_x_186:
[----:B------:R-:W-:Y:S05]  /*9820*/  BSYNC B1 ;  /* 0x0000000000017941 */ /* 0x000fea0003800000 */
.L_x_185:
        /* <DEDUP_REMOVED lines=12> */
.L_x_188:
[----:B------:R-:W-:Y:S05]  /*98f0*/  BSYNC B1 ;  /* 0x0000000000017941 */ /* 0x000fea0003800000 */
.L_x_187:
        /* <DEDUP_REMOVED lines=12> */
.L_x_190:
[----:B------:R-:W-:Y:S05]  /*99c0*/  BSYNC B1 ;  /* 0x0000000000017941 */ /* 0x000fea0003800000 */
.L_x_189:
        /* <DEDUP_REMOVED lines=12> */
.L_x_192:
[----:B------:R-:W-:Y:S05]  /*9a90*/  BSYNC B1 ;  /* 0x0000000000017941 */ /* 0x000fea0003800000 */
.L_x_191:
[----:B-----5:R-:W-:Y:S01]  /*9aa0*/  LOP3.LUT R32, R32, 0xff, RZ, 0xc0, !PT ;  /* 0x000000ff20207812 */ /* 0x020fe200078ec0ff */
[----:B------:R-:W-:Y:S01]  /*9ab0*/  BSSY B1, `(.L_x_193) ;  /* 0x000000b000017945 */ /* 0x000fe20003800000 */
[----:B------:R-:W-:Y:S02]  /*9ac0*/  ISETP.LT.OR P4, PT, R34, 0x99, !P1 ;  /* 0x000000992200780c */ /* 0x000fe40004f81670 */
[----:B------:R-:W-:-:S05]  /*9ad0*/  F2FP.F16.E4M3.UNPACK_B R32, R32 ;  /* 0x00000020ff20723e */ /* 0x000fca00020006ff */
[----:B------:R-:W-:-:S05]  /*9ae0*/  HADD2.F32 R32, -RZ, R32.H0_H0 ;  /* 0x20000020ff207230 */ /* 0x000fca0000004100 */
[----:B------:R-:W-:-:S04]  /*9af0*/  FMUL R32, R32, UR31 ;  /* 0x0000001f20207c20 */ /* 0x000fc80008400000 */
[----:B------:R-:W-:Y:S01]  /*9b00*/  FFMA R32, R23, UR32, R32 ;  /* 0x0000002017207c23 */ /* 0x000fe20008000020 */
[----:B------:R-:W-:-:S04]  /*9b10*/  PRMT R23, RZ, 0x7610, R23 ;  /* 0x00007610ff177816 */ /* 0x000fc80000000017 */
[----:B0-----:R-:W-:-:S05]  /*9b20*/  F2FP.SATFINITE.E4M3.F32.PACK_AB_MERGE_C R33, RZ, R32, RZ ;  /* 0x00000020ff21723e */ /* 0x001fca00048070ff */
[----:B------:R0:W-:Y:S01]  /*9b30*/  @!P3 STG.E.U8 desc[UR20][R24.64+0x99], R33 ;  /* 0x000099211800b986 */ /* 0x0001e2000c101114 */
[----:B------:R-:W-:Y:S05]  /*9b40*/  @P4 BRA `(.L_x_194) ;  /* 0x0000000000044947 */ /* 0x000fea0003800000 */
[----:B------:R0:W5:Y:S02]  /*9b50*/  LDG.E.U8 R23, desc[UR20][R30.64+0x98] ;  /* 0x000098141e177981 */ /* 0x000164000c1e1100 */
.L_x_194:
[----:B------:R-:W-:Y:S05]  /*9b60*/  BSYNC B1 ;  /* 0x0000000000017941 */ /* 0x000fea0003800000 */
.L_x_193:
        /* <DEDUP_REMOVED lines=8> */
[----:B------:R-:W-:-:S05]  /*9bf0*/  F2FP.SATFINITE.E4M3.F32.PACK_AB_MERGE_C R23, RZ, R23, RZ ;  /* 0x00000017ff17723e */ /* 0x000fca00048070ff */
[----:B------:R0:W-:Y:S01]  /*9c00*/  @!P4 STG.E.U8 desc[UR20][R26.64+0x98], R23 ;  /* 0x000098171a00c986 */ /* 0x0001e2000c101114 */
[----:B------:R-:W-:Y:S05]  /*9c10*/  @P3 BRA `(.L_x_196) ;  /* 0x0000000000043947 */ /* 0x000fea0003800000 */
[----:B------:R0:W5:Y:S02]  /*9c20*/  LDG.E.U8 R22, desc[UR20][R30.64+0x99] ;  /* 0x000099141e167981 */ /* 0x000164000c1e1100 */
.L_x_196:
[----:B------:R-:W-:Y:S05]  /*9c30*/  BSYNC B1 ;  /* 0x0000000000017941 */ /* 0x000fea0003800000 */
.L_x_195:
        /* <DEDUP_REMOVED lines=12> */
.L_x_198:
[----:B------:R-:W-:Y:S05]  /*9d00*/  BSYNC B1 ;  /* 0x0000000000017941 */ /* 0x000fea0003800000 */
.L_x_197:
        /* <DEDUP_REMOVED lines=12> */
.L_x_200:
[----:B------:R-:W-:Y:S05]  /*9dd0*/  BSYNC B1 ;  /* 0x0000000000017941 */ /* 0x000fea0003800000 */
.L_x_199:
        /* <DEDUP_REMOVED lines=12> */
.L_x_202:
[----:B------:R-:W-:Y:S05]  /*9ea0*/  BSYNC B1 ;  /* 0x0000000000017941 */ /* 0x000fea0003800000 */
.L_x_201:
        /* <DEDUP_REMOVED lines=12> */
.L_x_204:
[----:B------:R-:W-:Y:S05]  /*9f70*/  BSYNC B1 ;  /* 0x0000000000017941 */ /* 0x000fea0003800000 */
.L_x_203:
        /* <DEDUP_REMOVED lines=12> */
.L_x_206:
[----:B------:R-:W-:Y:S05]  /*a040*/  BSYNC B1 ;  /* 0x0000000000017941 */ /* 0x000fea0003800000 */
.L_x_205:
        /* <DEDUP_REMOVED lines=12> */
.L_x_208:
[----:B------:R-:W-:Y:S05]  /*a110*/  BSYNC B1 ;  /* 0x0000000000017941 */ /* 0x000fea0003800000 */
.L_x_207:
        /* <DEDUP_REMOVED lines=12> */
.L_x_210:
[----:B------:R-:W-:Y:S05]  /*a1e0*/  BSYNC B1 ;  /* 0x0000000000017941 */ /* 0x000fea0003800000 */
.L_x_209:
        /* <DEDUP_REMOVED lines=12> */
.L_x_212:
[----:B------:R-:W-:Y:S05]  /*a2b0*/  BSYNC B1 ;  /* 0x0000000000017941 */ /* 0x000fea0003800000 */
.L_x_211:
        /* <DEDUP_REMOVED lines=12> */
.L_x_214:
[----:B------:R-:W-:Y:S05]  /*a380*/  BSYNC B1 ;  /* 0x0000000000017941 */ /* 0x000fea0003800000 */
.L_x_213:
        /* <DEDUP_REMOVED lines=12> */
.L_x_216:
[----:B------:R-:W-:Y:S05]  /*a450*/  BSYNC B1 ;  /* 0x0000000000017941 */ /* 0x000fea0003800000 */
.L_x_215:
        /* <DEDUP_REMOVED lines=12> */
.L_x_218:
[----:B------:R-:W-:Y:S05]  /*a520*/  BSYNC B1 ;  /* 0x0000000000017941 */ /* 0x000fea0003800000 */
.L_x_217:
        /* <DEDUP_REMOVED lines=12> */
.L_x_220:
[----:B------:R-:W-:Y:S05]  /*a5f0*/  BSYNC B1 ;  /* 0x0000000000017941 */ /* 0x000fea0003800000 */
.L_x_219:
        /* <DEDUP_REMOVED lines=12> */
.L_x_222:
[----:B------:R-:W-:Y:S05]  /*a6c0*/  BSYNC B1 ;  /* 0x0000000000017941 */ /* 0x000fea0003800000 */
.L_x_221:
        /* <DEDUP_REMOVED lines=12> */
.L_x_224:
[----:B------:R-:W-:Y:S05]  /*a790*/  BSYNC B1 ;  /* 0x0000000000017941 */ /* 0x000fea0003800000 */
.L_x_223:
        /* <DEDUP_REMOVED lines=12> */
.L_x_226:
[----:B------:R-:W-:Y:S05]  /*a860*/  BSYNC B1 ;  /* 0x0000000000017941 */ /* 0x000fea0003800000 */
.L_x_225:
        /* <DEDUP_REMOVED lines=12> */
.L_x_228:
[----:B------:R-:W-:Y:S05]  /*a930*/  BSYNC B1 ;  /* 0x0000000000017941 */ /* 0x000fea0003800000 */
.L_x_227:
        /* <DEDUP_REMOVED lines=12> */
.L_x_230:
[----:B------:R-:W-:Y:S05]  /*aa00*/  BSYNC B1 ;  /* 0x0000000000017941 */ /* 0x000fea0003800000 */
.L_x_229:
        /* <DEDUP_REMOVED lines=12> */
.L_x_232:
[----:B------:R-:W-:Y:S05]  /*aad0*/  BSYNC B1 ;  /* 0x0000000000017941 */ /* 0x000fea0003800000 */
.L_x_231:
        /* <DEDUP_REMOVED lines=12> */
.L_x_234:
[----:B------:R-:W-:Y:S05]  /*aba0*/  BSYNC B1 ;  /* 0x0000000000017941 */ /* 0x000fea0003800000 */
.L_x_233:
        /* <DEDUP_REMOVED lines=12> */
.L_x_236:
[----:B------:R-:W-:Y:S05]  /*ac70*/  BSYNC B1 ;  /* 0x0000000000017941 */ /* 0x000fea0003800000 */
.L_x_235:
[----:B-----5:R-:W-:Y:S01]  /*ac80*/  LOP3.LUT R2, R2, 0xff, RZ, 0xc0, !PT ;  /* 0x000000ff02027812 */ /* 0x020fe200078ec0ff */
[----:B------:R-:W-:Y:S01]  /*ac90*/  BSSY B1, `(.L_x_237) ;  /* 0x000000b000017945 */ /* 0x000fe20003800000 */
[----:B------:R-:W-:Y:S02]  /*aca0*/  ISETP.LT.OR P4, PT, R34, 0xc9, !P0 ;  /* 0x000000c92200780c */ /* 0x000fe40004781670 */
[----:B------:R-:W-:-:S05]  /*acb0*/  F2FP.F16.E4M3.UNPACK_B R2, R2 ;  /* 0x00000002ff02723e */ /* 0x000fca00020006ff */
[----:B------:R-:W-:-:S05]  /*acc0*/  HADD2.F32 R2, -RZ, R2.H0_H0 ;  /* 0x20000002ff027230 */ /* 0x000fca0000004100 */
[----:B0-----:R-:W-:-:S04]  /*acd0*/  FMUL R3, R2, UR31 ;  /* 0x0000001f02037c20 */ /* 0x001fc80008400000 */
[----:B------:R-:W-:Y:S01]  /*ace0*/  FFMA R3, R0, UR32, R3 ;  /* 0x0000002000037c23 */ /* 0x000fe20008000003 */
[----:B------:R-:W-:-:S04]  /*acf0*/  PRMT R0, RZ, 0x7610, R0 ;  /* 0x00007610ff007816 */ /* 0x000fc80000000000 */
[----:B------:R-:W-:-:S05]  /*ad00*/  F2FP.SATFINITE.E4M3.F32.PACK_AB_MERGE_C R3, RZ, R3, RZ ;  /* 0x00000003ff03723e */ /* 0x000fca00048070ff */
[----:B------:R0:W-:Y:S01]  /*ad10*/  @!P3 STG.E.U8 desc[UR20][R26.64+0xc1], R3 ;  /* 0x0000c1031a00b986 */ /* 0x0001e2000c101114 */
[----:B------:R-:W-:Y:S05]  /*ad20*/  @P4 BRA `(.L_x_238) ;  /* 0x0000000000044947 */ /* 0x000fea0003800000 */
[----:B------:R0:W5:Y:S02]  /*ad30*/  LDG.E.U8 R0, desc[UR20][R28.64+0xc8] ;  /* 0x0000c8141c007981 */ /* 0x000164000c1e1100 */
.L_x_238:
[----:B------:R-:W-:Y:S05]  /*ad40*/  BSYNC B1 ;  /* 0x0000000000017941 */ /* 0x000fea0003800000 */
.L_x_237:
[----:B------:R-:W2:Y:S01]  /*ad50*/  LDL.LU R2, [R1] ;  /* 0x0000000001027983 */ /* 0x000ea20000300800 */
[----:B-----5:R-:W-:Y:S01]  /*ad60*/  LOP3.LUT R0, R0, 0xff, RZ, 0xc0, !PT ;  /* 0x000000ff00007812 */ /* 0x020fe200078ec0ff */
[----:B------:R-:W-:Y:S01]  /*ad70*/  BSSY B1, `(.L_x_239) ;  /* 0x000000b000017945 */ /* 0x000fe20003800000 */
[----:B------:R-:W-:Y:S02]  /*ad80*/  ISETP.LT.OR P3, PT, R34, 0xca, !P0 ;  /* 0x000000ca2200780c */ /* 0x000fe40004761670 */
[----:B------:R-:W-:-:S05]  /*ad90*/  F2FP.F16.E4M3.UNPACK_B R0, R0 ;  /* 0x00000000ff00723e */ /* 0x000fca00020006ff */
[----:B------:R-:W-:-:S05]  /*ada0*/  HADD2.F32 R0, -RZ, R0.H0_H0 ;  /* 0x20000000ff007230 */ /* 0x000fca0000004100 */
[----:B------:R-:W-:-:S04]  /*adb0*/  FMUL R0, R0, UR31 ;  /* 0x0000001f00007c20 */ /* 0x000fc80008400000 */
[----:B--2---:R-:W-:-:S05]  /*adc0*/  FFMA R0, R2, UR32, R0 ;  /* 0x0000002002007c23 */ /* 0x004fca0008000000 */
[----:B0-----:R-:W-:Y:S02]  /*add0*/  F2FP.SATFINITE.E4M3.F32.PACK_AB_MERGE_C R3, RZ, R0, RZ ;  /* 0x00000000ff03723e */ /* 0x001fe400048070ff */
[----:B------:R-:W-:-:S03]  /*ade0*/  PRMT R0, RZ, 0x7610, R0 ;  /* 0x00007610ff007816 */ /* 0x000fc60000000000 */
[----:B------:R0:W-:Y:S01]  /*adf0*/  @!P4 STG.E.U8 desc[UR20][R24.64+0xc8], R3 ;  /* 0x0000c8031800c986 */ /* 0x0001e2000c101114 */
[----:B------:R-:W-:Y:S05]  /*ae00*/  @P3 BRA `(.L_x_240) ;  /* 0x0000000000043947 */ /* 0x000fea0003800000 */
[----:B------:R2:W5:Y:S02]  /*ae10*/  LDG.E.U8 R0, desc[UR20][R28.64+0xc9] ;  /* 0x0000c9141c007981 */ /* 0x000564000c1e1100 */
.L_x_240:
[----:B------:R-:W-:Y:S05]  /*ae20*/  BSYNC B1 ;  /* 0x0000000000017941 */ /* 0x000fea0003800000 */
.L_x_239:
[----:B------:R-:W3:Y:S01]  /*ae30*/  LDL.LU R2, [R1+0x4] ;  /* 0x0000040001027983 */ /* 0x000ee20000300800 */
[----:B-----5:R-:W-:Y:S01]  /*ae40*/  LOP3.LUT R0, R0, 0xff, RZ, 0xc0, !PT ;  /* 0x000000ff00007812 */ /* 0x020fe200078ec0ff */
[----:B------:R-:W-:Y:S01]  /*ae50*/  BSSY B1, `(.L_x_241) ;  /* 0x000000b000017945 */ /* 0x000fe20003800000 */
[----:B------:R-:W-:Y:S02]  /*ae60*/  ISETP.LT.OR P4, PT, R34, 0xc9, !P1 ;  /* 0x000000c92200780c */ /* 0x000fe40004f81670 */
[----:B------:R-:W-:-:S05]  /*ae70*/  F2FP.F16.E4M3.UNPACK_B R0, R0 ;  /* 0x00000000ff00723e */ /* 0x000fca00020006ff */
[----:B------:R-:W-:-:S05]  /*ae80*/  HADD2.F32 R0, -RZ, R0.H0_H0 ;  /* 0x20000000ff007230 */ /* 0x000fca0000004100 */
[----:B------:R-:W-:-:S04]  /*ae90*/  FMUL R0, R0, UR31 ;  /* 0x0000001f00007c20 */ /* 0x000fc80008400000 */
[----:B---3--:R-:W-:-:S05]  /*aea0*/  FFMA R0, R2, UR32, R0 ;  /* 0x0000002002007c23 */ /* 0x008fca0008000000 */
[----:B0-----:R-:W-:Y:S02]  /*aeb0*/  F2FP.SATFINITE.E4M3.F32.PACK_AB_MERGE_C R3, RZ, R0, RZ ;  /* 0x00000000ff03723e */ /* 0x001fe400048070ff */
[----:B------:R-:W-:-:S03]  /*aec0*/  PRMT R0, RZ, 0x7610, R0 ;  /* 0x00007610ff007816 */ /* 0x000fc60000000000 */
[----:B------:R0:W-:Y:S01]  /*aed0*/  @!P3 STG.E.U8 desc[UR20][R24.64+0xc9], R3 ;  /* 0x0000c9031800b986 */ /* 0x0001e2000c101114 */
[----:B------:R-:W-:Y:S05]  /*aee0*/  @P4 BRA `(.L_x_242) ;  /* 0x0000000000044947 */ /* 0x000fea0003800000 */
[----:B------:R3:W5:Y:S02]  /*aef0*/  LDG.E.U8 R0, desc[UR20][R30.64+0xc8] ;  /* 0x0000c8141e007981 */ /* 0x000764000c1e1100 */
.L_x_242:
[----:B------:R-:W-:Y:S05]  /*af00*/  BSYNC B1 ;  /* 0x0000000000017941 */ /* 0x000fea0003800000 */
.L_x_241:
[----:B------:R-:W2:Y:S01]  /*af10*/  LDL.LU R2, [R1+0x8] ;  /* 0x0000080001027983 */ /* 0x000ea20000300800 */
        /* <DEDUP_REMOVED lines=12> */
.L_x_244:
[----:B------:R-:W-:Y:S05]  /*afe0*/  BSYNC B1 ;  /* 0x0000000000017941 */ /* 0x000fea0003800000 */
.L_x_243:
        /* <DEDUP_REMOVED lines=13> */
.L_x_246:
[----:B------:R-:W-:Y:S05]  /*b0c0*/  BSYNC B1 ;  /* 0x0000000000017941 */ /* 0x000fea0003800000 */
.L_x_245:
        /* <DEDUP_REMOVED lines=13> */
.L_x_248:
[----:B------:R-:W-:Y:S05]  /*b1a0*/  BSYNC B1 ;  /* 0x0000000000017941 */ /* 0x000fea0003800000 */
.L_x_247:
        /* <DEDUP_REMOVED lines=13> */
.L_x_250:
[----:B------:R-:W-:Y:S05]  /*b280*/  BSYNC B1 ;  /* 0x0000000000017941 */ /* 0x000fea0003800000 */
.L_x_249:
        /* <DEDUP_REMOVED lines=13> */
.L_x_252:
[----:B------:R-:W-:Y:S05]  /*b360*/  BSYNC B1 ;  /* 0x0000000000017941 */ /* 0x000fea0003800000 */
.L_x_251:
        /* <DEDUP_REMOVED lines=13> */
.L_x_254:
[----:B------:R-:W-:Y:S05]  /*b440*/  BSYNC B1 ;  /* 0x0000000000017941 */ /* 0x000fea0003800000 */
.L_x_253:
        /* <DEDUP_REMOVED lines=13> */
.L_x_256:
[----:B------:R-:W-:Y:S05]  /*b520*/  BSYNC B1 ;  /* 0x0000000000017941 */ /* 0x000fea0003800000 */
.L_x_255:
        /* <DEDUP_REMOVED lines=13> */
.L_x_258:
[----:B------:R-:W-:Y:S05]  /*b600*/  BSYNC B1 ;  /* 0x0000000000017941 */ /* 0x000fea0003800000 */
.L_x_257:
        /* <DEDUP_REMOVED lines=13> */
.L_x_260:
[----:B------:R-:W-:Y:S05]  /*b6e0*/  BSYNC B1 ;  /* 0x0000000000017941 */ /* 0x000fea0003800000 */
.L_x_259:
        /* <DEDUP_REMOVED lines=13> */
.L_x_262:
[----:B------:R-:W-:Y:S05]  /*b7c0*/  BSYNC B1 ;  /* 0x0000000000017941 */ /* 0x000fea0003800000 */
.L_x_261:
        /* <DEDUP_REMOVED lines=13> */
.L_x_264:
[----:B------:R-:W-:Y:S05]  /*b8a0*/  BSYNC B1 ;  /* 0x0000000000017941 */ /* 0x000fea0003800000 */
.L_x_263:
        /* <DEDUP_REMOVED lines=13> */
.L_x_266:
[----:B------:R-:W-:Y:S05]  /*b980*/  BSYNC B1 ;  /* 0x0000000000017941 */ /* 0x000fea0003800000 */
.L_x_265:
        /* <DEDUP_REMOVED lines=13> */
.L_x_268:
[----:B------:R-:W-:Y:S05]  /*ba60*/  BSYNC B1 ;  /* 0x0000000000017941 */ /* 0x000fea0003800000 */
.L_x_267:
        /* <DEDUP_REMOVED lines=13> */
.L_x_270:
[----:B------:R-:W-:Y:S05]  /*bb40*/  BSYNC B1 ;  /* 0x0000000000017941 */ /* 0x000fea0003800000 */
.L_x_269:
        /* <DEDUP_REMOVED lines=13> */
.L_x_272:
[----:B------:R-:W-:Y:S05]  /*bc20*/  BSYNC B1 ;  /* 0x0000000000017941 */ /* 0x000fea0003800000 */
.L_x_271:
        /* <DEDUP_REMOVED lines=13> */
.L_x_274:
[----:B------:R-:W-:Y:S05]  /*bd00*/  BSYNC B1 ;  /* 0x0000000000017941 */ /* 0x000fea0003800000 */
.L_x_273:
        /* <DEDUP_REMOVED lines=13> */
.L_x_276:
[----:B------:R-:W-:Y:S05]  /*bde0*/  BSYNC B1 ;  /* 0x0000000000017941 */ /* 0x000fea0003800000 */
.L_x_275:
        /* <DEDUP_REMOVED lines=13> */
.L_x_278:
[----:B------:R-:W-:Y:S05]  /*bec0*/  BSYNC B1 ;  /* 0x0000000000017941 */ /* 0x000fea0003800000 */
.L_x_277:
        /* <DEDUP_REMOVED lines=13> */
.L_x_280:
[----:B------:R-:W-:Y:S05]  /*bfa0*/  BSYNC B1 ;  /* 0x0000000000017941 */ /* 0x000fea0003800000 */
.L_x_279:
        /* <DEDUP_REMOVED lines=13> */
.L_x_282:
[----:B------:R-:W-:Y:S05]  /*c080*/  BSYNC B1 ;  /* 0x0000000000017941 */ /* 0x000fea0003800000 */
.L_x_281:
        /* <DEDUP_REMOVED lines=13> */
.L_x_284:
[----:B------:R-:W-:Y:S05]  /*c160*/  BSYNC B1 ;  /* 0x0000000000017941 */ /* 0x000fea0003800000 */
.L_x_283:
        /* <DEDUP_REMOVED lines=13> */
.L_x_286:
[----:B------:R-:W-:Y:S05]  /*c240*/  BSYNC B1 ;  /* 0x0000000000017941 */ /* 0x000fea0003800000 */
.L_x_285:
        /* <DEDUP_REMOVED lines=13> */
.L_x_288:
[----:B------:R-:W-:Y:S05]  /*c320*/  BSYNC B1 ;  /* 0x0000000000017941 */ /* 0x000fea0003800000 */
.L_x_287:
        /* <DEDUP_REMOVED lines=13> */
.L_x_290:
[----:B------:R-:W-:Y:S05]  /*c400*/  BSYNC B1 ;  /* 0x0000000000017941 */ /* 0x000fea0003800000 */
.L_x_289:
        /* <DEDUP_REMOVED lines=13> */
.L_x_292:
[----:B------:R-:W-:Y:S05]  /*c4e0*/  BSYNC B1 ;  /* 0x0000000000017941 */ /* 0x000fea0003800000 */
.L_x_291:
[----:B------:R-:W-:Y:S05]  /*c4f0*/  @P1 BRA `(.L_x_293) ;  /* 0x00000020009c1947 */ /* 0x000fea0003800000 */
[----:B------:R-:W2:Y:S01]  /*c500*/  LDL.LU R2, [R1+0x6c] ;  /* 0x00006c0001027983 */ /* 0x000ea20000300800 */
[----:B-----5:R-:W-:-:S04]  /*c510*/  LOP3.LUT R0, R0, 0xff, RZ, 0xc0, !PT ;  /* 0x000000ff00007812 */ /* 0x020fc800078ec0ff */
[----:B------:R-:W-:-:S05]  /*c520*/  F2FP.F16.E4M3.UNPACK_B R0, R0 ;  /* 0x00000000ff00723e */ /* 0x000fca00020006ff */
[----:B------:R-:W-:-:S05]  /*c530*/  HADD2.F32 R0, -RZ, R0.H0_H0 ;  /* 0x20000000ff007230 */ /* 0x000fca0000004100 */
[----:B------:R-:W-:-:S04]  /*c540*/  FMUL R0, R0, UR31 ;  /* 0x0000001f00007c20 */ /* 0x000fc80008400000 */
[----:B--2---:R-:W-:-:S05]  /*c550*/  FFMA R0, R2, UR32, R0 ;  /* 0x0000002002007c23 */ /* 0x004fca0008000000 */
[----:B0-----:R-:W-:-:S05]  /*c560*/  F2FP.SATFINITE.E4M3.F32.PACK_AB_MERGE_C R3, RZ, R0, RZ ;  /* 0x00000000ff03723e */ /* 0x001fca00048070ff */
[----:B------:R0:W-:Y:S01]  /*c570*/  STG.E.U8 desc[UR20][R26.64+0xf9], R3 ;  /* 0x0000f9031a007986 */ /* 0x0001e2000c101114 */
[----:B------:R-:W-:Y:S05]  /*c580*/  BRA `(.L_x_293) ;  /* 0x0000002000787947 */ /* 0x000fea0003800000 */
.L_x_36:
[----:B------:R-:W-:Y:S01]  /*c590*/  ISETP.GE.AND P1, PT, R39, 0x1, PT ;  /* 0x000000012700780c */ /* 0x000fe20003f26270 */
[----:B------:R-:W-:Y:S01]  /*c5a0*/  FMUL R228, R228, UR32 ;  /* 0x00000020e4e47c20 */ /* 0x000fe20008400000 */
[----:B------:R-:W-:Y:S01]  /*c5b0*/  FMUL R227, R227, UR32 ;  /* 0x00000020e3e37c20 */ /* 0x000fe20008400000 */
[----:B------:R-:W-:Y:S01]  /*c5c0*/  ISETP.GE.AND P0, PT, R39, 0x9, PT ;  /* 0x000000092700780c */ /* 0x000fe20003f06270 */
[----:B------:R-:W-:Y:S01]  /*c5d0*/  FMUL R226, R226, UR32 ;  /* 0x00000020e2e27c20 */ /* 0x000fe20008400000 */
[C---:B------:R-:W-:Y:S02]  /*c5e0*/  ISETP.LT.OR P4, PT, R34.reuse, 0x1, !P1 ;  /* 0x000000012200780c */ /* 0x040fe40004f81670 */
[----:B------:R-:W-:Y:S02]  /*c5f0*/  ISETP.LT.OR P5, PT, R34, 0x2, !P1 ;  /* 0x000000022200780c */ /* 0x000fe40004fa1670 */
[----:B------:R-:W-:Y:S02]  /*c600*/  F2FP.SATFINITE.E4M3.F32.PACK_AB_MERGE_C R29, RZ, R228, RZ ;  /* 0x000000e4ff1d723e */ /* 0x000fe400048070ff */
[----:B------:R-:W-:-:S02]  /*c610*/  F2FP.SATFINITE.E4M3.F32.PACK_AB_MERGE_C R227, RZ, R227, RZ ;  /* 0x000000e3ffe3723e */ /* 0x000fc400048070ff */
[----:B------:R-:W-:Y:S01]  /*c620*/  ISETP.LT.OR P3, PT, R34, 0x1, !P0 ;  /* 0x000000012200780c */ /* 0x000fe20004761670 */
[----:B------:R-:W-:-:S04]  /*c630*/  FMUL R225, R225, UR32 ;  /* 0x00000020e1e17c20 */ /* 0x000fc80008400000 */
[----:B------:R1:W-:Y:S01]  /*c640*/  @!P4 STG.E.U8 desc[UR20][R24.64], R29 ;  /* 0x0000001d1800c986 */ /* 0x0003e2000c101114 */
[----:B------:R-:W-:-:S03]  /*c650*/  ISETP.LT.OR P4, PT, R34, 0x2, !P0 ;  /* 0x000000022200780c */ /* 0x000fc60004781670 */
[----:B------:R2:W-:Y:S01]  /*c660*/  @!P5 STG.E.U8 desc[UR20][R24.64+0x1], R227 ;  /* 0x000001e31800d986 */ /* 0x0005e2000c101114 */
[----:B------:R-:W-:Y:S01]  /*c670*/  ISETP.LT.OR P5, PT, R34, 0x9, !P1 ;  /* 0x000000092200780c */ /* 0x000fe20004fa1670 */
[----:B------:R-:W-:Y:S01]  /*c680*/  FMUL R224, R224, UR32 ;  /* 0x00000020e0e07c20 */ /* 0x000fe20008400000 */
[----:B------:R-:W-:Y:S01]  /*c690*/  ISETP.LT.OR P6, PT, R34, 0xa, !P1 ;  /* 0x0000000a2200780c */ /* 0x000fe20004fc1670 */
[----:B------:R-:W-:Y:S01]  /*c6a0*/  FMUL R223, R223, UR32 ;  /* 0x00000020dfdf7c20 */ /* 0x000fe20008400000 */
[----:B------:R-:W-:Y:S02]  /*c6b0*/  F2FP.SATFINITE.E4M3.F32.PACK_AB_MERGE_C R31, RZ, R226, RZ ;  /* 0x000000e2ff1f723e */ /* 0x000fe400048070ff */
[----:B------:R-:W-:Y:S02]  /*c6c0*/  F2FP.SATFINITE.E4M3.F32.PACK_AB_MERGE_C R225, RZ, R225, RZ ;  /* 0x000000e1ffe1723e */ /* 0x000fe400048070ff */
[----:B-1----:R-:W-:Y:S01]  /*c6d0*/  F2FP.SATFINITE.E4M3.F32.PACK_AB_MERGE_C R29, RZ, R224, RZ ;  /* 0x000000e0ff1d723e */ /* 0x002fe200048070ff */
[----:B------:R-:W-:Y:S01]  /*c6e0*/  @!P3 STG.E.U8 desc[UR20][R26.64], R31 ;  /* 0x0000001f1a00b986 */ /* 0x000fe2000c101114 */
[----:B------:R-:W-:-:S02]  /*c6f0*/  F2FP.SATFINITE.E4M3.F32.PACK_AB_MERGE_C R223, RZ, R223, RZ ;  /* 0x000000dfffdf723e */ /* 0x000fc400048070ff */
[C---:B------:R-:W-:Y:S01]  /*c700*/  ISETP.LT.OR P3, PT, R34.reuse, 0x9, !P0 ;  /* 0x000000092200780c */ /* 0x040fe20004761670 */
[----:B------:R-:W-:Y:S01]  /*c710*/  @!P4 STG.E.U8 desc[UR20][R26.64+0x1], R225 ;  /* 0x000001e11a00c986 */ /* 0x000fe2000c101114 */
[----:B------:R-:W-:-:S03]  /*c720*/  ISETP.LT.OR P4, PT, R34, 0xa, !P0 ;  /* 0x0000000a2200780c */ /* 0x000fc60004781670 */
[----:B------:R1:W-:Y:S01]  /*c730*/  @!P5 STG.E.U8 desc[UR20][R24.64+0x8], R29 ;  /* 0x0000081d1800d986 */ /* 0x0003e2000c101114 */
[----:B------:R-:W-:Y:S01]  /*c740*/  ISETP.LT.OR P5, PT, R34, 0x11, !P1 ;  /* 0x000000112200780c */ /* 0x000fe20004fa1670 */
[----:B------:R-:W-:Y:S01]  /*c750*/  FMUL R222, R222, UR32 ;  /* 0x00000020dede7c20 */ /* 0x000fe20008400000 */
[----:B------:R-:W-:Y:S01]  /*c760*/  FMUL R221, R221, UR32 ;  /* 0x00000020dddd7c20 */ /* 0x000fe20008400000 */
[----:B------:R-:W-:Y:S01]  /*c770*/  FMUL R220, R220, UR32 ;  /* 0x00000020dcdc7c20 */ /* 0x000fe20008400000 */
[----:B------:R-:W-:Y:S01]  /*c780*/  @!P6 STG.E.U8 desc[UR20][R24.64+0x9], R223 ;  /* 0x000009df1800e986 */ /* 0x000fe2000c101114 */
[----:B------:R-:W-:Y:S01]  /*c790*/  ISETP.LT.OR P6, PT, R34, 0x12, !P1 ;  /* 0x000000122200780c */ /* 0x000fe20004fc1670 */
[----:B------:R-:W-:Y:S01]  /*c7a0*/  FMUL R219, R219, UR32 ;  /* 0x00000020dbdb7c20 */ /* 0x000fe20008400000 */
[----:B------:R-:W-:Y:S01]  /*c7b0*/  F2FP.SATFINITE.E4M3.F32.PACK_AB_MERGE_C R33, RZ, R222, RZ ;  /* 0x000000deff21723e */ /* 0x000fe200048070ff */
[----:B--2---:R-:W2:Y:S01]  /*c7c0*/  LDL.LU R227, [R1+0x8] ;  /* 0x0000080001e37983 */ /* 0x004ea20000300800 */
[----:B------:R-:W-:-:S02]  /*c7d0*/  F2FP.SATFINITE.E4M3.F32.PACK_AB_MERGE_C R221, RZ, R221, RZ ;  /* 0x000000ddffdd723e */ /* 0x000fc400048070ff */
[----:B-1----:R-:W-:Y:S01]  /*c7e0*/  F2FP.SATFINITE.E4M3.F32.PACK_AB_MERGE_C R29, RZ, R220, RZ ;  /* 0x000000dcff1d723e */ /* 0x002fe200048070ff */
[----:B------:R-:W3:Y:S04]  /*c7f0*/  LDL.LU R226, [R1+0x4] ;  /* 0x0000040001e27983 */ /* 0x000ee80000300800 */
[----:B------:R-:W4:Y:S01]  /*c800*/  LDL.LU R224, [R1] ;  /* 0x0000000001e07983 */ /* 0x000f220000300800 */
[----:B------:R-:W-:-:S03]  /*c810*/  F2FP.SATFINITE.E4M3.F32.PACK_AB_MERGE_C R219, RZ, R219, RZ ;  /* 0x000000dbffdb723e */ /* 0x000fc600048070ff */
[----:B------:R-:W-:Y:S01]  /*c820*/  @!P3 STG.E.U8 desc[UR20][R26.64+0x8], R33 ;  /* 0x000008211a00b986 */ /* 0x000fe2000c101114 */
[----:B------:R-:W-:-:S03]  /*c830*/  ISETP.LT.OR P3, PT, R34, 0x11, !P0 ;  /* 0x000000112200780c */ /* 0x000fc60004761670 */
        /* <DEDUP_REMOVED lines=11> */
[----:B------:R-:W-:Y:S01]  /*c8f0*/  FMUL R214, R214, UR32 ;  /* 0x00000020d6d67c20 */ /* 0x000fe20008400000 */
[----:B------:R-:W-:Y:S01]  /*c900*/  F2FP.SATFINITE.E4M3.F32.PACK_AB_MERGE_C R217, RZ, R217, RZ ;  /* 0x000000d9ffd9723e */ /* 0x000fe200048070ff */
[----:B------:R-:W-:Y:S01]  /*c910*/  FMUL R213, R213, UR32 ;  /* 0x00000020d5d57c20 */ /* 0x000fe20008400000 */
        /* <DEDUP_REMOVED lines=8> */
[----:B------:R-:W-:Y:S02]  /*c9a0*/  FMUL R212, R212, UR32 ;  /* 0x00000020d4d47c20 */ /* 0x000fe40008400000 */
[----:B------:R-:W-:Y:S01]  /*c9b0*/  @!P6 STG.E.U8 desc[UR20][R24.64+0x19], R215 ;  /* 0x000019d71800e986 */ /* 0x000fe2000c101114 */
[----:B------:R-:W-:Y:S01]  /*c9c0*/  ISETP.LT.OR P6, PT, R34, 0x22, !P1 ;  /* 0x000000222200780c */ /* 0x000fe20004fc1670 */
[----:B------:R-:W-:Y:S01]  /*c9d0*/  FMUL R211, R211, UR32 ;  /* 0x00000020d3d37c20 */ /* 0x000fe20008400000 */
[----:B------:R-:W-:Y:S01]  /*c9e0*/  F2FP.SATFINITE.E4M3.F32.PACK_AB_MERGE_C R33, RZ, R214, RZ ;  /* 0x000000d6ff21723e */ /* 0x000fe200048070ff */
[----:B------:R-:W-:Y:S01]  /*c9f0*/  FMUL R210, R210, UR32 ;  /* 0x00000020d2d27c20 */ /* 0x000fe20008400000 */
[----:B------:R-:W-:Y:S01]  /*ca00*/  F2FP.SATFINITE.E4M3.F32.PACK_AB_MERGE_C R213, RZ, R213, RZ ;  /* 0x000000d5ffd5723e */ /* 0x000fe200048070ff */
[----:B------:R-:W-:Y:S01]  /*ca10*/  FMUL R209, R209, UR32 ;  /* 0x00000020d1d17c20 */ /* 0x000fe20008400000 */
        /* <DEDUP_REMOVED lines=8> */
[----:B------:R-:W-:-:S03]  /*caa0*/  ISETP.LT.OR P5, PT, R34, 0x29, !P1 ;  /* 0x000000292200780c */ /* 0x000fc60004fa1670 */
        /* <DEDUP_REMOVED lines=240> */
[----:B------:R0:W-:Y:S01]  /*d9b0*/  @!P6 STG.E.U8 desc[UR20][R24.64+0x99], R23 ;  /* 0x000099171800e986 */ /* 0x0001e2000c101114 */
        /* <DEDUP_REMOVED lines=11> */
[----:B------:R1:W-:Y:S01]  /*da70*/  @!P4 STG.E.U8 desc[UR20][R26.64+0x99], R21 ;  /* 0x000099151a00c986 */ /* 0x0003e2000c101114 */
[----:B------:R-:W-:-:S03]  /*da80*/  ISETP.LT.OR P4, PT, R34, 0xa2, !P0 ;  /* 0x000000a22200780c */ /* 0x000fc60004781670 */
[----:B------:R-:W-:Y:S01]  /*da90*/  @!P5 STG.E.U8 desc[UR20][R24.64+0xa0], R29 ;  /* 0x0000a01d1800d986 */ /* 0x000fe2000c101114 */
[----:B------:R-:W-:-:S03]  /*daa0*/  ISETP.LT.OR P5, PT, R34, 0xa9, !P1 ;  /* 0x000000a92200780c */ /* 0x000fc60004fa1670 */
[----:B------:R2:W-:Y:S01]  /*dab0*/  @!P6 STG.E.U8 desc[UR20][R24.64+0xa1], R19 ;  /* 0x0000a1131800e986 */ /* 0x0005e2000c101114 */
[----:B------:R-:W-:Y:S01]  /*dac0*/  ISETP.LT.OR P6, PT, R34, 0xaa, !P1 ;  /* 0x000000aa2200780c */ /* 0x000fe20004fc1670 */
[----:B------:R-:W-:Y:S01]  /*dad0*/  FMUL R15, R15, UR32 ;  /* 0x000000200f0f7c20 */ /* 0x000fe20008400000 */
[----:B0-----:R-:W-:Y:S01]  /*dae0*/  F2FP.SATFINITE.E4M3.F32.PACK_AB_MERGE_C R23, RZ, R18, RZ ;  /* 0x00000012ff17723e */ /* 0x001fe200048070ff */
[----:B------:R-:W-:Y:S01]  /*daf0*/  FMUL R14, R14, UR32 ;  /* 0x000000200e0e7c20 */ /* 0x000fe20008400000 */
[----:B------:R-:W-:Y:S01]  /*db00*/  F2FP.SATFINITE.E4M3.F32.PACK_AB_MERGE_C R17, RZ, R17, RZ ;  /* 0x00000011ff11723e */ /* 0x000fe200048070ff */
[----:B------:R-:W-:Y:S01]  /*db10*/  FMUL R13, R13, UR32 ;  /* 0x000000200d0d7c20 */ /* 0x000fe20008400000 */
[----:B-1----:R-:W-:Y:S01]  /*db20*/  F2FP.SATFINITE.E4M3.F32.PACK_AB_MERGE_C R21, RZ, R16, RZ ;  /* 0x00000010ff15723e */ /* 0x002fe200048070ff */
[----:B------:R-:W-:Y:S01]  /*db30*/  @!P3 STG.E.U8 desc[UR20][R26.64+0xa0], R23 ;  /* 0x0000a0171a00b986 */ /* 0x000fe2000c101114 */
[----:B------:R-:W-:Y:S02]  /*db40*/  F2FP.SATFINITE.E4M3.F32.PACK_AB_MERGE_C R15, RZ, R15, RZ ;  /* 0x0000000fff0f723e */ /* 0x000fe400048070ff */
[C---:B------:R-:W-:Y:S01]  /*db50*/  ISETP.LT.OR P3, PT, R34.reuse, 0xa9, !P0 ;  /* 0x000000a92200780c */ /* 0x040fe20004761670 */
[----:B------:R-:W-:Y:S01]  /*db60*/  @!P4 STG.E.U8 desc[UR20][R26.64+0xa1], R17 ;  /* 0x0000a1111a00c986 */ /* 0x000fe2000c101114 */
[----:B------:R-:W-:-:S03]  /*db70*/  ISETP.LT.OR P4, PT, R34, 0xaa, !P0 ;  /* 0x000000aa2200780c */ /* 0x000fc60004781670 */
[----:B------:R-:W-:Y:S01]  /*db80*/  @!P5 STG.E.U8 desc[UR20][R24.64+0xa8], R21 ;  /* 0x0000a8151800d986 */ /* 0x000fe2000c101114 */
[----:B------:R-:W-:Y:S01]  /*db90*/  ISETP.LT.OR P5, PT, R34, 0xb1, !P1 ;  /* 0x000000b12200780c */ /* 0x000fe20004fa1670 */
[----:B------:R-:W-:Y:S02]  /*dba0*/  FMUL R12, R12, UR32 ;  /* 0x000000200c0c7c20 */ /* 0x000fe40008400000 */
[----:B------:R0:W-:Y:S01]  /*dbb0*/  @!P6 STG.E.U8 desc[UR20][R24.64+0xa9], R15 ;  /* 0x0000a90f1800e986 */ /* 0x0001e2000c101114 */
[----:B------:R-:W-:Y:S01]  /*dbc0*/  ISETP.LT.OR P6, PT, R34, 0xb2, !P1 ;  /* 0x000000b22200780c */ /* 0x000fe20004fc1670 */
[----:B------:R-:W-:Y:S01]  /*dbd0*/  FMUL R11, R11, UR32 ;  /* 0x000000200b0b7c20 */ /* 0x000fe20008400000 */
[----:B--2---:R-:W-:Y:S01]  /*dbe0*/  F2FP.SATFINITE.E4M3.F32.PACK_AB_MERGE_C R19, RZ, R14, RZ ;  /* 0x0000000eff13723e */ /* 0x004fe200048070ff */
[----:B------:R-:W2:Y:S01]  /*dbf0*/  LDL.LU R223, [R1+0x18] ;  /* 0x0000180001df7983 */ /* 0x000ea20000300800 */
[----:B------:R-:W-:Y:S02]  /*dc00*/  F2FP.SATFINITE.E4M3.F32.PACK_AB_MERGE_C R13, RZ, R13, RZ ;  /* 0x0000000dff0d723e */ /* 0x000fe400048070ff */
[----:B------:R-:W-:Y:S01]  /*dc10*/  F2FP.SATFINITE.E4M3.F32.PACK_AB_MERGE_C R11, RZ, R11, RZ ;  /* 0x0000000bff0b723e */ /* 0x000fe200048070ff */
[----:B------:R-:W-:Y:S01]  /*dc20*/  @!P3 STG.E.U8 desc[UR20][R26.64+0xa8], R19 ;  /* 0x0000a8131a00b986 */ /* 0x000fe2000c101114 */
[----:B0-----:R-:W-:-:S03]  /*dc30*/  F2FP.SATFINITE.E4M3.F32.PACK_AB_MERGE_C R15, RZ, R12, RZ ;  /* 0x0000000cff0f723e */ /* 0x001fc600048070ff */
[----:B------:R0:W-:Y:S01]  /*dc40*/  @!P4 STG.E.U8 desc[UR20][R26.64+0xa9], R13 ;  /* 0x0000a90d1a00c986 */ /* 0x0001e2000c101114 */
[C---:B------:R-:W-:Y:S02]  /*dc50*/  ISETP.LT.OR P3, PT, R34.reuse, 0xb1, !P0 ;  /* 0x000000b12200780c */ /* 0x040fe40004761670 */
[C---:B------:R-:W-:Y:S01]  /*dc60*/  ISETP.LT.OR P4, PT, R34.reuse, 0xb2, !P0 ;  /* 0x000000b22200780c */ /* 0x040fe20004781670 */
[----:B------:R-:W-:Y:S01]  /*dc70*/  @!P5 STG.E.U8 desc[UR20][R24.64+0xb0], R15 ;  /* 0x0000b00f1800d986 */ /* 0x000fe2000c101114 */
[----:B------:R-:W-:Y:S01]  /*dc80*/  ISETP.LT.OR P5, PT, R34, 0xb9, !P1 ;  /* 0x000000b92200780c */ /* 0x000fe20004fa1670 */
[----:B------:R-:W-:Y:S01]  /*dc90*/  FMUL R10, R10, UR32 ;  /* 0x000000200a0a7c20 */ /* 0x000fe20008400000 */
[----:B------:R-:W-:Y:S01]  /*dca0*/  FMUL R9, R9, UR32 ;  /* 0x0000002009097c20 */ /* 0x000fe20008400000 */
[----:B------:R-:W2:Y:S01]  /*dcb0*/  LDL.LU R222, [R1+0x14] ;  /* 0x0000140001de7983 */ /* 0x000ea20000300800 */
[----:B------:R-:W-:-:S03]  /*dcc0*/  FMUL R8, R8, UR32 ;  /* 0x0000002008087c20 */ /* 0x000fc60008400000 */
[----:B------:R-:W2:Y:S01]  /*dcd0*/  LDL.LU R220, [R1+0x10] ;  /* 0x0000100001dc7983 */ /* 0x000ea20000300800 */
[----:B------:R-:W-:-:S03]  /*dce0*/  F2FP.SATFINITE.E4M3.F32.PACK_AB_MERGE_C R17, RZ, R10, RZ ;  /* 0x0000000aff11723e */ /* 0x000fc600048070ff */
[----:B------:R-:W2:Y:S01]  /*dcf0*/  LDL.LU R221, [R1+0xc] ;  /* 0x00000c0001dd7983 */ /* 0x000ea20000300800 */
[----:B------:R-:W-:Y:S01]  /*dd00*/  F2FP.SATFINITE.E4M3.F32.PACK_AB_MERGE_C R9, RZ, R9, RZ ;  /* 0x00000009ff09723e */ /* 0x000fe200048070ff */
[----:B------:R-:W-:Y:S01]  /*dd10*/  FMUL R7, R7, UR32 ;  /* 0x0000002007077c20 */ /* 0x000fe20008400000 */
[----:B0-----:R-:W-:Y:S01]  /*dd20*/  F2FP.SATFINITE.E4M3.F32.PACK_AB_MERGE_C R13, RZ, R8, RZ ;  /* 0x00000008ff0d723e */ /* 0x001fe200048070ff */
[----:B------:R0:W-:Y:S01]  /*dd30*/  @!P6 STG.E.U8 desc[UR20][R24.64+0xb1], R11 ;  /* 0x0000b10b1800e986 */ /* 0x0001e2000c101114 */
[----:B------:R-:W-:Y:S01]  /*dd40*/  ISETP.LT.OR P6, PT, R34, 0xba, !P1 ;  /* 0x000000ba2200780c */ /* 0x000fe20004fc1670 */
[----:B-----5:R-:W-:Y:S01]  /*dd50*/  FMUL R2, R2, UR32 ;  /* 0x0000002002027c20 */ /* 0x020fe20008400000 */
[----:B------:R-:W-:Y:S01]  /*dd60*/  F2FP.SATFINITE.E4M3.F32.PACK_AB_MERGE_C R7, RZ, R7, RZ ;  /* 0x00000007ff07723e */ /* 0x000fe200048070ff */
[----:B------:R-:W-:Y:S01]  /*dd70*/  @!P3 STG.E.U8 desc[UR20][R26.64+0xb0], R17 ;  /* 0x0000b0111a00b986 */ /* 0x000fe2000c101114 */
[----:B------:R-:W-:Y:S01]  /*dd80*/  FMUL R3, R3, UR32 ;  /* 0x0000002003037c20 */ /* 0x000fe20008400000 */
[----:B------:R-:W-:Y:S01]  /*dd90*/  FMUL R4, R4, UR32 ;  /* 0x0000002004047c20 */ /* 0x000fe20008400000 */
[C---:B------:R-:W-:Y:S01]  /*dda0*/  ISETP.LT.OR P3, PT, R34.reuse, 0xb9, !P0 ;  /* 0x000000b92200780c */ /* 0x040fe20004761670 */
[----:B------:R1:W-:Y:S01]  /*ddb0*/  @!P4 STG.E.U8 desc[UR20][R26.64+0xb1], R9 ;  /* 0x0000b1091a00c986 */ /* 0x0003e2000c101114 */
[----:B------:R-:W-:Y:S01]  /*ddc0*/  ISETP.LT.OR P4, PT, R34, 0xba, !P0 ;  /* 0x000000ba2200780c */ /* 0x000fe20004781670 */
[----:B------:R-:W-:Y:S01]  /*ddd0*/  FMUL R6, R6, UR32 ;  /* 0x0000002006067c20 */ /* 0x000fe20008400000 */
[----:B------:R-:W-:Y:S01]  /*dde0*/  FMUL R5, R5, UR32 ;  /* 0x0000002005057c20 */ /* 0x000fe20008400000 */
[----:B------:R3:W-:Y:S01]  /*ddf0*/  @!P5 STG.E.U8 desc[UR20][R24.64+0xb8], R13 ;  /* 0x0000b80d1800d986 */ /* 0x0007e2000c101114 */
[----:B------:R-:W-:Y:S01]  /*de00*/  ISETP.LT.OR P5, PT, R34, 0xc1, !P1 ;  /* 0x000000c12200780c */ /* 0x000fe20004fa1670 */
[----:B------:R-:W-:Y:S01]  /*de10*/  FMUL R0, R0, UR32 ;  /* 0x0000002000007c20 */ /* 0x000fe20008400000 */
[----:B0-----:R-:W-:Y:S01]  /*de20*/  F2FP.SATFINITE.E4M3.F32.PACK_AB_MERGE_C R11, RZ, R6, RZ ;  /* 0x00000006ff0b723e */ /* 0x001fe200048070ff */
[----:B------:R-:W2:Y:S01]  /*de30*/  LDL.LU R225, [R1+0x1c] ;  /* 0x00001c0001e17983 */ /* 0x000ea20000300800 */
[----:B------:R-:W-:-:S03]  /*de40*/  F2FP.SATFINITE.E4M3.F32.PACK_AB_MERGE_C R5, RZ, R5, RZ ;  /* 0x00000005ff05723e */ /* 0x000fc600048070ff */
[----:B------:R0:W-:Y:S01]  /*de50*/  @!P6 STG.E.U8 desc[UR20][R24.64+0xb9], R7 ;  /* 0x0000b9071800e986 */ /* 0x0001e2000c101114 */
[----:B-1----:R-:W-:Y:S01]  /*de60*/  F2FP.SATFINITE.E4M3.F32.PACK_AB_MERGE_C R9, RZ, R4, RZ ;  /* 0x00000004ff09723e */ /* 0x002fe200048070ff */
[----:B------:R-:W-:Y:S01]  /*de70*/  FMUL R4, R227, UR32 ;  /* 0x00000020e3047c20 */ /* 0x000fe20008400000 */
[----:B------:R-:W-:Y:S01]  /*de80*/  ISETP.LT.OR P6, PT, R34, 0xc2, !P1 ;  /* 0x000000c22200780c */ /* 0x000fe20004fc1670 */
[----:B------:R-:W-:Y:S01]  /*de90*/  @!P3 STG.E.U8 desc[UR20][R26.64+0xb8], R11 ;  /* 0x0000b80b1a00b986 */ /* 0x000fe2000c101114 */
[----:B---3--:R-:W-:Y:S01]  /*dea0*/  F2FP.SATFINITE.E4M3.F32.PACK_AB_MERGE_C R13, RZ, R2, RZ ;  /* 0x00000002ff0d723e */ /* 0x008fe200048070ff */
[----:B----4-:R-:W-:Y:S01]  /*deb0*/  FMUL R2, R224, UR32 ;  /* 0x00000020e0027c20 */ /* 0x010fe20008400000 */
[----:B------:R-:W-:Y:S01]  /*dec0*/  ISETP.LT.OR P3, PT, R34, 0xc1, !P0 ;  /* 0x000000c12200780c */ /* 0x000fe20004761670 */
[----:B------:R-:W3:Y:S01]  /*ded0*/  LDL.LU R224, [R1+0x20] ;  /* 0x0000200001e07983 */ /* 0x000ee20000300800 */
[----:B0-----:R-:W-:Y:S01]  /*dee0*/  F2FP.SATFINITE.E4M3.F32.PACK_AB_MERGE_C R7, RZ, R3, RZ ;  /* 0x00000003ff07723e */ /* 0x001fe200048070ff */
[----:B------:R-:W-:-:S02]  /*def0*/  FMUL R3, R226, UR32 ;  /* 0x00000020e2037c20 */ /* 0x000fc40008400000 */
[----:B------:R0:W-:Y:S01]  /*df00*/  @!P4 STG.E.U8 desc[UR20][R26.64+0xb9], R5 ;  /* 0x0000b9051a00c986 */ /* 0x0001e2000c101114 */
[----:B------:R-:W-:-:S03]  /*df10*/  ISETP.LT.OR P4, PT, R34, 0xc2, !P0 ;  /* 0x000000c22200780c */ /* 0x000fc60004781670 */
[----:B------:R-:W4:Y:S04]  /*df20*/  LDL.LU R226, [R1+0x24] ;  /* 0x0000240001e27983 */ /* 0x000f280000300800 */
[----:B------:R-:W4:Y:S04]  /*df30*/  LDL.LU R227, [R1+0x28] ;  /* 0x0000280001e37983 */ /* 0x000f280000300800 */
[----:B------:R-:W-:Y:S01]  /*df40*/  @!P5 STG.E.U8 desc[UR20][R24.64+0xc0], R9 ;  /* 0x0000c0091800d986 */ /* 0x000fe2000c101114 */
[C---:B------:R-:W-:Y:S02]  /*df50*/  ISETP.LT.OR P5, PT, R34.reuse, 0xc9, !P1 ;  /* 0x000000c92200780c */ /* 0x040fe40004fa1670 */
[----:B0-----:R-:W-:Y:S01]  /*df60*/  F2FP.SATFINITE.E4M3.F32.PACK_AB_MERGE_C R5, RZ, R0, RZ ;  /* 0x00000000ff05723e */ /* 0x001fe200048070ff */
[----:B------:R0:W-:Y:S01]  /*df70*/  @!P6 STG.E.U8 desc[UR20][R24.64+0xc1], R7 ;  /* 0x0000c1071800e986 */ /* 0x0001e2000c101114 */
[----:B------:R-:W-:-:S03]  /*df80*/  ISETP.LT.OR P6, PT, R34, 0xca, !P1 ;  /* 0x000000ca2200780c */ /* 0x000fc60004fc1670 */
[----:B------:R-:W-:Y:S01]  /*df90*/  @!P3 STG.E.U8 desc[UR20][R26.64+0xc0], R13 ;  /* 0x0000c00d1a00b986 */ /* 0x000fe2000c101114 */
[----:B------:R-:W-:-:S03]  /*dfa0*/  ISETP.LT.OR P3, PT, R34, 0xc9, !P0 ;  /* 0x000000c92200780c */ /* 0x000fc60004761670 */
[----:B------:R1:W-:Y:S01]  /*dfb0*/  @!P4 STG.E.U8 desc[UR20][R26.64+0xc1], R5 ;  /* 0x0000c1051a00c986 */ /* 0x0003e2000c101114 */
[----:B0-----:R-:W-:Y:S02]  /*dfc0*/  F2FP.SATFINITE.E4M3.F32.PACK_AB_MERGE_C R7, RZ, R2, RZ ;  /* 0x00000002ff07723e */ /* 0x001fe400048070ff */
[----:B------:R-:W-:-:S03]  /*dfd0*/  ISETP.LT.OR P4, PT, R34, 0xca, !P0 ;  /* 0x000000ca2200780c */ /* 0x000fc60004781670 */
[----:B------:R0:W-:Y:S01]  /*dfe0*/  @!P5 STG.E.U8 desc[UR20][R24.64+0xc8], R7 ;  /* 0x0000c8071800d986 */ /* 0x0001e2000c101114 */
[----:B------:R-:W-:Y:S02]  /*dff0*/  ISETP.LT.OR P5, PT, R34, 0xd1, !P1 ;  /* 0x000000d12200780c */ /* 0x000fe40004fa1670 */
[----:B------:R-:W-:Y:S02]  /*e000*/  F2FP.SATFINITE.E4M3.F32.PACK_AB_MERGE_C R9, RZ, R3, RZ ;  /* 0x00000003ff09723e */ /* 0x000fe400048070ff */
[----:B------:R-:W-:-:S03]  /*e010*/  F2FP.SATFINITE.E4M3.F32.PACK_AB_MERGE_C R11, RZ, R4, RZ ;  /* 0x00000004ff0b723e */ /* 0x000fc600048070ff */
[----:B------:R0:W-:Y:S04]  /*e020*/  @!P6 STG.E.U8 desc[UR20][R24.64+0xc9], R9 ;  /* 0x0000c9091800e986 */ /* 0x0001e8000c101114 */
[----:B------:R-:W-:Y:S01]  /*e030*/  @!P3 STG.E.U8 desc[UR20][R26.64+0xc8], R11 ;  /* 0x0000c80b1a00b986 */ /* 0x000fe2000c101114 */
[----:B--2---:R-:W-:Y:S01]  /*e040*/  FMUL R2, R220, UR32 ;  /* 0x00000020dc027c20 */ /* 0x004fe20008400000 */
[----:B------:R-:W-:Y:S02]  /*e050*/  FMUL R0, R221, UR32 ;  /* 0x00000020dd007c20 */ /* 0x000fe40008400000 */
[----:B------:R-:W2:Y:S03]  /*e060*/  LDL.LU R221, [R1+0x2c] ;  /* 0x00002c0001dd7983 */ /* 0x000ea60000300800 */
[----:B-1----:R-:W-:Y:S01]  /*e070*/  F2FP.SATFINITE.E4M3.F32.PACK_AB_MERGE_C R5, RZ, R0, RZ ;  /* 0x00000000ff05723e */ /* 0x002fe200048070ff */
[----:B------:R-:W2:Y:S01]  /*e080*/  LDL.LU R220, [R1+0x30] ;  /* 0x0000300001dc7983 */ /* 0x000ea20000300800 */
[----:B------:R-:W-:Y:S01]  /*e090*/  FMUL R0, R223, UR32 ;  /* 0x00000020df007c20 */ /* 0x000fe20008400000 */
[----:B------:R-:W-:Y:S01]  /*e0a0*/  FMUL R3, R222, UR32 ;  /* 0x00000020de037c20 */ /* 0x000fe20008400000 */
[----:B0-----:R-:W-:Y:S01]  /*e0b0*/  F2FP.SATFINITE.E4M3.F32.PACK_AB_MERGE_C R7, RZ, R2, RZ ;  /* 0x00000002ff07723e */ /* 0x001fe200048070ff */
[----:B------:R-:W2:Y:S02]  /*e0c0*/  LDL.LU R222, [R1+0x34] ;  /* 0x0000340001de7983 */ /* 0x000ea40000300800 */
[----:B------:R-:W-:-:S02]  /*e0d0*/  F2FP.SATFINITE.E4M3.F32.PACK_AB_MERGE_C R13, RZ, R0, RZ ;  /* 0x00000000ff0d723e */ /* 0x000fc400048070ff */
[----:B------:R-:W2:Y:S01]  /*e0e0*/  LDL.LU R223, [R1+0x38] ;  /* 0x0000380001df7983 */ /* 0x000ea20000300800 */
[----:B------:R-:W-:Y:S01]  /*e0f0*/  F2FP.SATFINITE.E4M3.F32.PACK_AB_MERGE_C R9, RZ, R3, RZ ;  /* 0x00000003ff09723e */ /* 0x000fe200048070ff */
[----:B------:R-:W-:Y:S02]  /*e100*/  FMUL R2, R225, UR32 ;  /* 0x00000020e1027c20 */ /* 0x000fe40008400000 */
[----:B------:R-:W2:Y:S04]  /*e110*/  LDL.LU R225, [R1+0x3c] ;  /* 0x00003c0001e17983 */ /* 0x000ea80000300800 */
[----:B------:R-:W-:Y:S01]  /*e120*/  @!P4 STG.E.U8 desc[UR20][R26.64+0xc9], R5 ;  /* 0x0000c9051a00c986 */ /* 0x000fe2000c101114 */
[----:B---3--:R-:W-:-:S03]  /*e130*/  FMUL R0, R224, UR32 ;  /* 0x00000020e0007c20 */ /* 0x008fc60008400000 */
[----:B------:R0:W-:Y:S04]  /*e140*/  @!P5 STG.E.U8 desc[UR20][R24.64+0xd0], R7 ;  /* 0x0000d0071800d986 */ /* 0x0001e8000c101114 */
[----:B------:R-:W3:Y:S01]  /*e150*/  LDL.LU R224, [R1+0x40] ;  /* 0x0000400001e07983 */ /* 0x000ee20000300800 */
[----:B----4-:R-:W-:-:S03]  /*e160*/  FMUL R3, R226, UR32 ;  /* 0x00000020e2037c20 */ /* 0x010fc60008400000 */
[----:B------:R-:W4:Y:S01]  /*e170*/  LDL.LU R226, [R1+0x44] ;  /* 0x0000440001e27983 */ /* 0x000f220000300800 */
[----:B0-----:R-:W-:Y:S01]  /*e180*/  F2FP.SATFINITE.E4M3.F32.PACK_AB_MERGE_C R7, RZ, R0, RZ ;  /* 0x00000000ff07723e */ /* 0x001fe200048070ff */
[----:B------:R-:W-:Y:S02]  /*e190*/  FMUL R0, R227, UR32 ;  /* 0x00000020e3007c20 */ /* 0x000fe40008400000 */
[----:B------:R-:W4:Y:S01]  /*e1a0*/  LDL.LU R227, [R1+0x48] ;  /* 0x0000480001e37983 */ /* 0x000f220000300800 */
[C---:B------:R-:W-:Y:S02]  /*e1b0*/  ISETP.LT.OR P6, PT, R34.reuse, 0xd2, !P1 ;  /* 0x000000d22200780c */ /* 0x040fe40004fc1670 */
[C---:B------:R-:W-:Y:S01]  /*e1c0*/  ISETP.LT.OR P4, PT, R34.reuse, 0xd2, !P0 ;  /* 0x000000d22200780c */ /* 0x040fe20004781670 */
[----:B------:R-:W4:Y:S01]  /*e1d0*/  LDL.LU R219, [R1+0x4c] ;  /* 0x00004c0001db7983 */ /* 0x000f220000300800 */
[----:B------:R-:W-:Y:S02]  /*e1e0*/  F2FP.SATFINITE.E4M3.F32.PACK_AB_MERGE_C R5, RZ, R2, RZ ;  /* 0x00000002ff05723e */ /* 0x000fe400048070ff */
[----:B------:R-:W-:-:S02]  /*e1f0*/  ISETP.LT.OR P3, PT, R34, 0xd1, !P0 ;  /* 0x000000d12200780c */ /* 0x000fc40004761670 */
[----:B------:R-:W-:Y:S02]  /*e200*/  ISETP.LT.OR P5, PT, R34, 0xd9, !P1 ;  /* 0x000000d92200780c */ /* 0x000fe40004fa1670 */
[----:B------:R-:W-:-:S03]  /*e210*/  F2FP.SATFINITE.E4M3.F32.PACK_AB_MERGE_C R11, RZ, R0, RZ ;  /* 0x00000000ff0b723e */ /* 0x000fc600048070ff */
[----:B------:R0:W-:Y:S01]  /*e220*/  @!P6 STG.E.U8 desc[UR20][R24.64+0xd1], R9 ;  /* 0x0000d1091800e986 */ /* 0x0001e2000c101114 */
[----:B------:R-:W-:-:S03]  /*e230*/  ISETP.LT.OR P6, PT, R34, 0xda, !P1 ;  /* 0x000000da2200780c */ /* 0x000fc60004fc1670 */
[----:B------:R1:W-:Y:S01]  /*e240*/  @!P4 STG.E.U8 desc[UR20][R26.64+0xd1], R5 ;  /* 0x0000d1051a00c986 */ /* 0x0003e2000c101114 */
[----:B------:R-:W-:-:S03]  /*e250*/  ISETP.LT.OR P4, PT, R34, 0xda, !P0 ;  /* 0x000000da2200780c */ /* 0x000fc60004781670 */
[----:B------:R-:W-:Y:S01]  /*e260*/  @!P3 STG.E.U8 desc[UR20][R26.64+0xd0], R13 ;  /* 0x0000d00d1a00b986 */ /* 0x000fe2000c101114 */
[----:B0-----:R-:W-:-:S03]  /*e270*/  F2FP.SATFINITE.E4M3.F32.PACK_AB_MERGE_C R9, RZ, R3, RZ ;  /* 0x00000003ff09723e */ /* 0x001fc600048070ff */
[----:B------:R0:W-:Y:S04]  /*e280*/  @!P5 STG.E.U8 desc[UR20][R24.64+0xd8], R7 ;  /* 0x0000d8071800d986 */ /* 0x0001e8000c101114 */
[----:B------:R0:W-:Y:S01]  /*e290*/  @!P6 STG.E.U8 desc[UR20][R24.64+0xd9], R9 ;  /* 0x0000d9091800e986 */ /* 0x0001e2000c101114 */
[----:B--2---:R-:W-:-:S03]  /*e2a0*/  FMUL R0, R221, UR32 ;  /* 0x00000020dd007c20 */ /* 0x004fc60008400000 */
[----:B------:R-:W2:Y:S01]  /*e2b0*/  LDL.LU R221, [R1+0x50] ;  /* 0x0000500001dd7983 */ /* 0x000ea20000300800 */
[----:B------:R-:W-:-:S03]  /*e2c0*/  FMUL R2, R220, UR32 ;  /* 0x00000020dc027c20 */ /* 0x000fc60008400000 */
[----:B------:R-:W2:Y:S01]  /*e2d0*/  LDL.LU R220, [R1+0x54] ;  /* 0x0000540001dc7983 */ /* 0x000ea20000300800 */
[----:B-1----:R-:W-:Y:S01]  /*e2e0*/  F2FP.SATFINITE.E4M3.F32.PACK_AB_MERGE_C R5, RZ, R0, RZ ;  /* 0x00000000ff05723e */ /* 0x002fe200048070ff */
[----:B------:R-:W-:Y:S02]  /*e2f0*/  FMUL R3, R222, UR32 ;  /* 0x00000020de037c20 */ /* 0x000fe40008400000 */
[----:B------:R-:W2:Y:S01]  /*e300*/  LDL.LU R222, [R1+0x58] ;  /* 0x0000580001de7983 */ /* 0x000ea20000300800 */
[----:B0-----:R-:W-:Y:S01]  /*e310*/  F2FP.SATFINITE.E4M3.F32.PACK_AB_MERGE_C R7, RZ, R2, RZ ;  /* 0x00000002ff07723e */ /* 0x001fe200048070ff */
[----:B------:R-:W-:Y:S01]  /*e320*/  FMUL R4, R223, UR32 ;  /* 0x00000020df047c20 */ /* 0x000fe20008400000 */
[----:B------:R-:W-:Y:S01]  /*e330*/  F2FP.SATFINITE.E4M3.F32.PACK_AB_MERGE_C R9, RZ, R3, RZ ;  /* 0x00000003ff09723e */ /* 0x000fe200048070ff */
[----:B------:R-:W2:Y:S01]  /*e340*/  LDL.LU R223, [R1+0x5c] ;  /* 0x00005c0001df7983 */ /* 0x000ea20000300800 */
[----:B------:R-:W-:-:S03]  /*e350*/  FMUL R0, R225, UR32 ;  /* 0x00000020e1007c20 */ /* 0x000fc60008400000 */
[----:B------:R0:W-:Y:S04]  /*e360*/  @!P4 STG.E.U8 desc[UR20][R26.64+0xd9], R5 ;  /* 0x0000d9051a00c986 */ /* 0x0001e8000c101114 */
[----:B------:R-:W2:Y:S01]  /*e370*/  LDL.LU R225, [R1+0x60] ;  /* 0x0000600001e17983 */ /* 0x000ea20000300800 */
[----:B0-----:R-:W-:Y:S01]  /*e380*/  F2FP.SATFINITE.E4M3.F32.PACK_AB_MERGE_C R5, RZ, R0, RZ ;  /* 0x00000000ff05723e */ /* 0x001fe200048070ff */
[----:B---3--:R-:W-:Y:S02]  /*e390*/  FMUL R2, R224, UR32 ;  /* 0x00000020e0027c20 */ /* 0x008fe40008400000 */
[----:B------:R-:W3:Y:S01]  /*e3a0*/  LDL.LU R224, [R1+0x64] ;  /* 0x0000640001e07983 */ /* 0x000ee20000300800 */
[----:B----4-:R-:W-:-:S03]  /*e3b0*/  FMUL R3, R226, UR32 ;  /* 0x00000020e2037c20 */ /* 0x010fc60008400000 */
[----:B------:R-:W4:Y:S01]  /*e3c0*/  LDL.LU R226, [R1+0x68] ;  /* 0x0000680001e27983 */ /* 0x000f220000300800 */
[----:B------:R-:W-:-:S03]  /*e3d0*/  FMUL R0, R227, UR32 ;  /* 0x00000020e3007c20 */ /* 0x000fc60008400000 */
[----:B------:R-:W4:Y:S01]  /*e3e0*/  LDL.LU R227, [R1+0x6c] ;  /* 0x00006c0001e37983 */ /* 0x000f220000300800 */
[C---:B------:R-:W-:Y:S02]  /*e3f0*/  ISETP.LT.OR P3, PT, R34.reuse, 0xd9, !P0 ;  /* 0x000000d92200780c */ /* 0x040fe40004761670 */
[C---:B------:R-:W-:Y:S02]  /*e400*/  ISETP.LT.OR P5, PT, R34.reuse, 0xe1, !P1 ;  /* 0x000000e12200780c */ /* 0x040fe40004fa1670 */
[C---:B------:R-:W-:Y:S02]  /*e410*/  ISETP.LT.OR P6, PT, R34.reuse, 0xe2, !P1 ;  /* 0x000000e22200780c */ /* 0x040fe40004fc1670 */
[----:B------:R-:W-:-:S07]  /*e420*/  ISETP.LT.OR P4, PT, R34, 0xe2, !P0 ;  /* 0x000000e22200780c */ /* 0x000fce0004781670 */
[----:B------:R-:W-:Y:S01]  /*e430*/  @!P3 STG.E.U8 desc[UR20][R26.64+0xd8], R11 ;  /* 0x0000d80b1a00b986 */ /* 0x000fe2000c101114 */
[----:B------:R-:W-:-:S03]  /*e440*/  ISETP.LT.OR P3, PT, R34, 0xe1, !P0 ;  /* 0x000000e12200780c */ /* 0x000fc60004761670 */
[----:B------:R0:W-:Y:S01]  /*e450*/  @!P5 STG.E.U8 desc[UR20][R24.64+0xe0], R7 ;  /* 0x0000e0071800d986 */ /* 0x0001e2000c101114 */
[----:B------:R-:W-:-:S03]  /*e460*/  ISETP.LT.OR P5, PT, R34, 0xe9, !P1 ;  /* 0x000000e92200780c */ /* 0x000fc60004fa1670 */
[----:B------:R1:W-:Y:S01]  /*e470*/  @!P6 STG.E.U8 desc[UR20][R24.64+0xe1], R9 ;  /* 0x0000e1091800e986 */ /* 0x0003e2000c101114 */
[----:B------:R-:W-:Y:S02]  /*e480*/  ISETP.LT.OR P6, PT, R34, 0xea, !P1 ;  /* 0x000000ea2200780c */ /* 0x000fe40004fc1670 */
[----:B------:R-:W-:Y:S01]  /*e490*/  F2FP.SATFINITE.E4M3.F32.PACK_AB_MERGE_C R13, RZ, R4, RZ ;  /* 0x00000004ff0d723e */ /* 0x000fe200048070ff */
[----:B------:R1:W-:Y:S01]  /*e4a0*/  @!P4 STG.E.U8 desc[UR20][R26.64+0xe1], R5 ;  /* 0x0000e1051a00c986 */ /* 0x0003e2000c101114 */
[----:B0-----:R-:W-:-:S03]  /*e4b0*/  F2FP.SATFINITE.E4M3.F32.PACK_AB_MERGE_C R7, RZ, R2, RZ ;  /* 0x00000002ff07723e */ /* 0x001fc600048070ff */
[----:B------:R-:W-:Y:S01]  /*e4c0*/  @!P3 STG.E.U8 desc[UR20][R26.64+0xe0], R13 ;  /* 0x0000e00d1a00b986 */ /* 0x000fe2000c101114 */
[----:B-1----:R-:W-:-:S03]  /*e4d0*/  F2FP.SATFINITE.E4M3.F32.PACK_AB_MERGE_C R9, RZ, R3, RZ ;  /* 0x00000003ff09723e */ /* 0x002fc600048070ff */
[----:B------:R0:W-:Y:S01]  /*e4e0*/  @!P5 STG.E.U8 desc[UR20][R24.64+0xe8], R7 ;  /* 0x0000e8071800d986 */ /* 0x0001e2000c101114 */
[C---:B------:R-:W-:Y:S02]  /*e4f0*/  ISETP.LT.OR P3, PT, R34.reuse, 0xe9, !P0 ;  /* 0x000000e92200780c */ /* 0x040fe40004761670 */
[C---:B------:R-:W-:Y:S01]  /*e500*/  ISETP.LT.OR P4, PT, R34.reuse, 0xea, !P0 ;  /* 0x000000ea2200780c */ /* 0x040fe20004781670 */
[----:B------:R1:W-:Y:S01]  /*e510*/  @!P6 STG.E.U8 desc[UR20][R24.64+0xe9], R9 ;  /* 0x0000e9091800e986 */ /* 0x0003e2000c101114 */
[C---:B------:R-:W-:Y:S01]  /*e520*/  ISETP.LT.OR P5, PT, R34.reuse, 0xf1, !P1 ;  /* 0x000000f12200780c */ /* 0x040fe20004fa1670 */
[----:B------:R-:W-:Y:S01]  /*e530*/  FMUL R2, R219, UR32 ;  /* 0x00000020db027c20 */ /* 0x000fe20008400000 */
[----:B------:R-:W-:Y:S02]  /*e540*/  ISETP.LT.OR P6, PT, R34, 0xf2, !P1 ;  /* 0x000000f22200780c */ /* 0x000fe40004fc1670 */
[----:B------:R-:W-:Y:S02]  /*e550*/  F2FP.SATFINITE.E4M3.F32.PACK_AB_MERGE_C R11, RZ, R0, RZ ;  /* 0x00000000ff0b723e */ /* 0x000fe400048070ff */
[----:B------:R-:W-:-:S03]  /*e560*/  F2FP.SATFINITE.E4M3.F32.PACK_AB_MERGE_C R5, RZ, R2, RZ ;  /* 0x00000002ff05723e */ /* 0x000fc600048070ff */
[----:B------:R-:W-:Y:S01]  /*e570*/  @!P3 STG.E.U8 desc[UR20][R26.64+0xe8], R11 ;  /* 0x0000e80b1a00b986 */ /* 0x000fe2000c101114 */
[----:B------:R-:W-:-:S03]  /*e580*/  ISETP.LT.OR P3, PT, R34, 0xf1, !P0 ;  /* 0x000000f12200780c */ /* 0x000fc60004761670 */
[----:B------:R-:W-:Y:S01]  /*e590*/  @!P4 STG.E.U8 desc[UR20][R26.64+0xe9], R5 ;  /* 0x0000e9051a00c986 */ /* 0x000fe2000c101114 */
[C---:B------:R-:W-:Y:S02]  /*e5a0*/  ISETP.LT.OR P4, PT, R34.reuse, 0xf9, !P1 ;  /* 0x000000f92200780c */ /* 0x040fe40004f81670 */
[----:B------:R-:W-:Y:S01]  /*e5b0*/  ISETP.LT.OR P1, PT, R34, 0xfa, !P1 ;  /* 0x000000fa2200780c */ /* 0x000fe20004f21670 */
[----:B--2---:R-:W-:Y:S01]  /*e5c0*/  FMUL R0, R221, UR32 ;  /* 0x00000020dd007c20 */ /* 0x004fe20008400000 */
[----:B------:R-:W-:-:S04]  /*e5d0*/  FMUL R3, R220, UR32 ;  /* 0x00000020dc037c20 */ /* 0x000fc80008400000 */
[----:B0-----:R-:W-:Y:S02]  /*e5e0*/  F2FP.SATFINITE.E4M3.F32.PACK_AB_MERGE_C R7, RZ, R0, RZ ;  /* 0x00000000ff07723e */ /* 0x001fe400048070ff */
[----:B-1----:R-:W-:Y:S01]  /*e5f0*/  F2FP.SATFINITE.E4M3.F32.PACK_AB_MERGE_C R9, RZ, R3, RZ ;  /* 0x00000003ff09723e */ /* 0x002fe200048070ff */
[----:B------:R-:W-:Y:S02]  /*e600*/  FMUL R0, R222, UR32 ;  /* 0x00000020de007c20 */ /* 0x000fe40008400000 */
[----:B------:R0:W-:Y:S01]  /*e610*/  @!P5 STG.E.U8 desc[UR20][R24.64+0xf0], R7 ;  /* 0x0000f0071800d986 */ /* 0x0001e2000c101114 */
[----:B------:R-:W-:-:S03]  /*e620*/  ISETP.LT.OR P5, PT, R34, 0xf2, !P0 ;  /* 0x000000f22200780c */ /* 0x000fc600047a1670 */
[----:B------:R1:W-:Y:S01]  /*e630*/  @!P6 STG.E.U8 desc[UR20][R24.64+0xf1], R9 ;  /* 0x0000f1091800e986 */ /* 0x0003e2000c101114 */
[C---:B------:R-:W-:Y:S02]  /*e640*/  ISETP.LT.OR P6, PT, R34.reuse, 0xf9, !P0 ;  /* 0x000000f92200780c */ /* 0x040fe400047c1670 */
[----:B------:R-:W-:Y:S01]  /*e650*/  F2FP.SATFINITE.E4M3.F32.PACK_AB_MERGE_C R13, RZ, R0, RZ ;  /* 0x00000000ff0d723e */ /* 0x000fe200048070ff */
[----:B------:R-:W-:Y:S01]  /*e660*/  FMUL R0, R223, UR32 ;  /* 0x00000020df007c20 */ /* 0x000fe20008400000 */
[----:B------:R-:W-:Y:S01]  /*e670*/  ISETP.LT.OR P0, PT, R34, 0xfa, !P0 ;  /* 0x000000fa2200780c */ /* 0x000fe20004701670 */
[----:B------:R-:W-:-:S03]  /*e680*/  FMUL R2, R225, UR32 ;  /* 0x00000020e1027c20 */ /* 0x000fc60008400000 */
[----:B0-----:R-:W-:Y:S02]  /*e690*/  F2FP.SATFINITE.E4M3.F32.PACK_AB_MERGE_C R7, RZ, R0, RZ ;  /* 0x00000000ff07723e */ /* 0x001fe400048070ff */
[----:B-1----:R-:W-:Y:S01]  /*e6a0*/  F2FP.SATFINITE.E4M3.F32.PACK_AB_MERGE_C R9, RZ, R2, RZ ;  /* 0x00000002ff09723e */ /* 0x002fe200048070ff */
[----:B---3--:R-:W-:Y:S01]  /*e6b0*/  FMUL R3, R224, UR32 ;  /* 0x00000020e0037c20 */ /* 0x008fe20008400000 */
[----:B----4-:R-:W-:Y:S01]  /*e6c0*/  FMUL R4, R226, UR32 ;  /* 0x00000020e2047c20 */ /* 0x010fe20008400000 */
[----:B------:R-:W-:-:S03]  /*e6d0*/  FMUL R5, R227, UR32 ;  /* 0x00000020e3057c20 */ /* 0x000fc60008400000 */
[----:B------:R-:W-:Y:S02]  /*e6e0*/  F2FP.SATFINITE.E4M3.F32.PACK_AB_MERGE_C R3, RZ, R3, RZ ;  /* 0x00000003ff03723e */ /* 0x000fe400048070ff */
[----:B------:R-:W-:Y:S02]  /*e6f0*/  F2FP.SATFINITE.E4M3.F32.PACK_AB_MERGE_C R11, RZ, R4, RZ ;  /* 0x00000004ff0b723e */ /* 0x000fe400048070ff */
[----:B------:R-:W-:Y:S01]  /*e700*/  F2FP.SATFINITE.E4M3.F32.PACK_AB_MERGE_C R5, RZ, R5, RZ ;  /* 0x00000005ff05723e */ /* 0x000fe200048070ff */
[----:B------:R0:W-:Y:S04]  /*e710*/  @!P3 STG.E.U8 desc[UR20][R26.64+0xf0], R13 ;  /* 0x0000f00d1a00b986 */ /* 0x0001e8000c101114 */
[----:B------:R0:W-:Y:S04]  /*e720*/  @!P5 STG.E.U8 desc[UR20][R26.64+0xf1], R7 ;  /* 0x0000f1071a00d986 */ /* 0x0001e8000c101114 */
[----:B------:R0:W-:Y:S04]  /*e730*/  @!P4 STG.E.U8 desc[UR20][R24.64+0xf8], R9 ;  /* 0x0000f8091800c986 */ /* 0x0001e8000c101114 */
[----:B------:R0:W-:Y:S04]  /*e740*/  @!P1 STG.E.U8 desc[UR20][R24.64+0xf9], R3 ;  /* 0x0000f90318009986 */ /* 0x0001e8000c101114 */
[----:B------:R0:W-:Y:S04]  /*e750*/  @!P6 STG.E.U8 desc[UR20][R26.64+0xf8], R11 ;  /* 0x0000f80b1a00e986 */ /* 0x0001e8000c101114 */
[----:B------:R0:W-:Y:S02]  /*e760*/  @!P0 STG.E.U8 desc[UR20][R26.64+0xf9], R5 ;  /* 0x0000f9051a008986 */ /* 0x0001e4000c101114 */
.L_x_293:
[----:B------:R-:W-:Y:S05]  /*e770*/  BSYNC B0 ;  /* 0x0000000000007941 */ /* 0x000fea0003800000 */
.L_x_35:
[----:B------:R-:W2:Y:S01]  /*e780*/  LDL.LU R22, [R1+0x74] ;  /* 0x0000740001167983 */ /* 0x000ea20000300800 */
[----:B0----5:R-:W-:Y:S01]  /*e790*/  IMAD.U32 R3, RZ, RZ, UR12 ;  /* 0x0000000cff037e24 */ /* 0x021fe2000f8e00ff */
[----:B------:R-:W-:Y:S02]  /*e7a0*/  ULDC.64 UR6, c[0x0][0x650] ;  /* 0x0001940000067ab9 */ /* 0x000fe40000000a00 */
[----:B------:R-:W3:Y:S01]  /*e7b0*/  LDL.LU R19, [R1+0x78] ;  /* 0x0000780001137983 */ /* 0x000ee20000300800 */
[----:B------:R-:W-:Y:S01]  /*e7c0*/  IMAD.U32 R0, RZ, RZ, UR16 ;  /* 0x00000010ff007e24 */ /* 0x000fe2000f8e00ff */
[----:B------:R0:W-:Y:S01]  /*e7d0*/  SYNCS.ARRIVE.TRANS64.A1T0 RZ, [R3+UR28], RZ ;  /* 0x000000ff03ff79a7 */ /* 0x0001e2000810001c */
[----:B------:R-:W-:Y:S02]  /*e7e0*/  IMAD.U32 R2, RZ, RZ, UR16 ;  /* 0x00000010ff027e24 */ /* 0x000fe4000f8e00ff */
[----:B------:R-:W-:Y:S02]  /*e7f0*/  IMAD.MOV.U32 R4, RZ, RZ, -0x1 ;  /* 0xffffffffff047424 */ /* 0x000fe400078e00ff */
[----:B0-----:R-:W-:Y:S01]  /*e800*/  IMAD.U32 R3, RZ, RZ, UR13 ;  /* 0x0000000dff037e24 */ /* 0x001fe2000f8e00ff */
[----:B---3--:R-:W-:-:S02]  /*e810*/  LEA R19, P0, R0, R19, 0x1 ;  /* 0x0000001300137211 */ /* 0x008fc400078008ff */
[----:B------:R-:W-:Y:S02]  /*e820*/  PRMT R0, RZ, 0x7610, R0 ;  /* 0x00007610ff007816 */ /* 0x000fe40000000000 */
[----:B--2---:R-:W-:Y:S01]  /*e830*/  LEA.HI.X R22, R2, R22, R3, 0x1, P0 ;  /* 0x0000001602167211 */ /* 0x004fe200000f0c03 */
[----:B------:R-:W-:Y:S01]  /*e840*/  IMAD.MOV.U32 R2, RZ, RZ, -0x1 ;  /* 0xffffffffff027424 */ /* 0x000fe200078e00ff */
[----:B------:R0:W-:Y:S01]  /*e850*/  STL [R1+0x78], R19 ;  /* 0x0000781301007387 */ /* 0x0001e20000100800 */
[----:B------:R-:W-:Y:S01]  /*e860*/  IMAD.MOV.U32 R3, RZ, RZ, -0x1 ;  /* 0xffffffffff037424 */ /* 0x000fe200078e00ff */
[----:B------:R-:W-:Y:S02]  /*e870*/  ISETP.GE.U32.AND P0, PT, R19, UR6, PT ;  /* 0x0000000613007c0c */ /* 0x000fe4000bf06070 */
[----:B------:R0:W-:Y:S02]  /*e880*/  STL [R1+0x74], R22 ;  /* 0x0000741601007387 */ /* 0x0001e40000100800 */
[----:B------:R-:W-:-:S02]  /*e890*/  ISETP.GE.U32.AND.EX P0, PT, R22, UR7, PT, P0 ;  /* 0x0000000716007c0c */ /* 0x000fc4000bf06100 */
[----:B------:R0:W-:Y:S04]  /*e8a0*/  STL [R1+0x7c], R4 ;  /* 0x00007c0401007387 */ /* 0x0001e80000100800 */
[----:B------:R0:W-:Y:S04]  /*e8b0*/  STL [R1+0x70], R2 ;  /* 0x0000700201007387 */ /* 0x0001e80000100800 */
[----:B------:R0:W-:Y:S03]  /*e8c0*/  STL [R1+0x80], R3 ;  /* 0x0000800301007387 */ /* 0x0001e60000100800 */
[----:B------:R-:W-:Y:S05]  /*e8d0*/  @P0 BRA `(.L_x_294) ;  /* 0x0000000400740947 */ /* 0x000fea0003800000 */
[----:B------:R-:W2:Y:S01]  /*e8e0*/  S2R R14, SR_CTAID.X ;  /* 0x00000000000e7919 */ /* 0x000ea20000002500 */
[----:B------:R-:W3:Y:S01]  /*e8f0*/  LDC.64 R8, c[0x0][0x628] ;  /* 0x00018a00ff087b82 */ /* 0x000ee20000000a00 */
[----:B------:R-:W-:Y:S01]  /*e900*/  ULDC UR6, c[0x0][0x150] ;  /* 0x0000540000067ab9 */ /* 0x000fe20000000800 */
[----:B------:R-:W-:Y:S01]  /*e910*/  IMAD.MOV.U32 R6, RZ, RZ, R19 ;  /* 0x000000ffff067224 */ /* 0x000fe200078e0013 */
[----:B------:R-:W0:Y:S01]  /*e920*/  S2R R16, SR_CTAID.Y ;  /* 0x0000000000107919 */ /* 0x000e220000002600 */
[----:B------:R-:W-:-:S04]  /*e930*/  IMAD.MOV.U32 R7, RZ, RZ, R22 ;  /* 0x000000ffff077224 */ /* 0x000fc800078e0016 */
[----:B------:R-:W0:Y:S08]  /*e940*/  LDC R17, c[0x0][0x144] ;  /* 0x00005100ff117b82 */ /* 0x000e300000000800 */
[----:B------:R-:W0:Y:S08]  /*e950*/  LDC R10, c[0x0][0x630] ;  /* 0x00018c00ff0a7b82 */ /* 0x000e300000000800 */
[----:B------:R-:W0:Y:S01]  /*e960*/  LDC.64 R12, c[0x0][0x620] ;  /* 0x00018800ff0c7b82 */ /* 0x000e220000000a00 */
[----:B---3--:R-:W-:-:S04]  /*e970*/  ISETP.NE.U32.AND P0, PT, R8, RZ, PT ;  /* 0x000000ff0800720c */ /* 0x008fc80003f05070 */
[----:B------:R-:W-:Y:S02]  /*e980*/  ISETP.NE.AND.EX P0, PT, R9, RZ, PT, P0 ;  /* 0x000000ff0900720c */ /* 0x000fe40003f05300 */
[----:B--2---:R-:W-:-:S05]  /*e990*/  I2FP.F32.U32 R0, R14 ;  /* 0x0000000e00007245 */ /* 0x004fca0000201000 */
[----:B------:R-:W-:-:S04]  /*e9a0*/  FMUL R0, R0, UR6 ;  /* 0x0000000600007c20 */ /* 0x000fc80008400000 */
[----:B------:R2:W3:Y:S02]  /*e9b0*/  F2I.U32.TRUNC.NTZ R15, R0 ;  /* 0x00000000000f7305 */ /* 0x0004e4000020f000 */
[----:B------:R-:W-:Y:S05]  /*e9c0*/  @!P0 BRA `(.L_x_295) ;  /* 0x0000000000288947 */ /* 0x000fea0003800000 */
[----:B--2---:R-:W2:Y:S02]  /*e9d0*/  LDC R0, c[0x0][0x634] ;  /* 0x00018d00ff007b82 */ /* 0x004ea40000000800 */
[----:B--2---:R-:W-:-:S05]  /*e9e0*/  IADD3 R7, P0, R19, R0, RZ ;  /* 0x0000000013077210 */ /* 0x004fca0007f1e0ff */
[----:B------:R-:W-:-:S04]  /*e9f0*/  IMAD.X R11, RZ, RZ, R22, P0 ;  /* 0x000000ffff0b7224 */ /* 0x000fc800000e0616 */
[----:B0-----:R-:W-:-:S04]  /*ea00*/  IMAD.WIDE.U32 R2, R11, R8, RZ ;  /* 0x000000080b027225 */ /* 0x001fc800078e00ff */
[----:B------:R-:W-:-:S04]  /*ea10*/  IMAD.WIDE.U32 R4, P0, R7, R9, R2 ;  /* 0x0000000907047225 */ /* 0x000fc80007800002 */
[----:B------:R-:W-:-:S04]  /*ea20*/  IMAD.WIDE.U32 R2, R7, R8, RZ ;  /* 0x0000000807027225 */ /* 0x000fc800078e00ff */
[----:B------:R-:W-:Y:S01]  /*ea30*/  IMAD.X R7, RZ, RZ, RZ, P0 ;  /* 0x000000ffff077224 */ /* 0x000fe200000e06ff */
[----:B------:R-:W-:Y:S01]  /*ea40*/  IADD3 RZ, P0, R3, R4, RZ ;  /* 0x0000000403ff7210 */ /* 0x000fe20007f1e0ff */
[----:B------:R-:W-:-:S04]  /*ea50*/  IMAD.MOV.U32 R6, RZ, RZ, R5 ;  /* 0x000000ffff067224 */ /* 0x000fc800078e0005 */
[----:B------:R-:W-:-:S08]  /*ea60*/  IMAD.WIDE.U32.X R6, R11, R9, R6, P0 ;  /* 0x000000090b067225 */ /* 0x000fd000000e0406 */
.L_x_295:
[-CC-:B0-----:R-:W-:Y:S01]  /*ea70*/  SHF.R.U64 R11, R6, R10.reuse, R7.reuse ;  /* 0x0000000a060b7219 */ /* 0x181fe20000001207 */
[----:B------:R-:W0:Y:S01]  /*ea80*/  LDC.64 R20, c[0x0][0x640] ;  /* 0x00019000ff147b82 */ /* 0x000e220000000a00 */
[----:B--2---:R-:W-:Y:S01]  /*ea90*/  SHF.R.U32.HI R0, RZ, R10, R7 ;  /* 0x0000000aff007219 */ /* 0x004fe20000011607 */
[----:B------:R-:W-:Y:S01]  /*eaa0*/  IMAD.MOV.U32 R2, RZ, RZ, R19 ;  /* 0x000000ffff027224 */ /* 0x000fe200078e0013 */
[----:B------:R-:W-:Y:S01]  /*eab0*/  IADD3 R5, P0, RZ, -R11, RZ ;  /* 0x8000000bff057210 */ /* 0x000fe20007f1e0ff */
[----:B---3--:R-:W-:Y:S01]  /*eac0*/  IMAD.MOV R15, RZ, RZ, -R15 ;  /* 0x000000ffff0f7224 */ /* 0x008fe200078e0a0f */
[----:B------:R-:W-:Y:S01]  /*ead0*/  ULDC UR6, c[0x0][0x154] ;  /* 0x0000550000067ab9 */ /* 0x000fe20000000800 */
[----:B------:R-:W-:Y:S02]  /*eae0*/  IMAD.MOV.U32 R7, RZ, RZ, 0x1 ;  /* 0x00000001ff077424 */ /* 0x000fe400078e00ff */
[----:B------:R-:W2:Y:S01]  /*eaf0*/  LDC R4, c[0x0][0x618] ;  /* 0x00018600ff047b82 */ /* 0x000ea20000000800 */
[----:B------:R-:W-:-:S02]  /*eb00*/  IMAD.X R3, RZ, RZ, ~R0, P0 ;  /* 0x000000ffff037224 */ /* 0x000fc400000e0e00 */
[----:B------:R-:W-:Y:S02]  /*eb10*/  IMAD R17, R17, R15, R14 ;  /* 0x0000000f11117224 */ /* 0x000fe400078e020e */
[-C--:B------:R-:W-:Y:S02]  /*eb20*/  IMAD R0, R3, R12.reuse, RZ ;  /* 0x0000000c03007224 */ /* 0x080fe400078e02ff */
[----:B------:R-:W-:Y:S01]  /*eb30*/  IMAD.MOV.U32 R3, RZ, RZ, R22 ;  /* 0x000000ffff037224 */ /* 0x000fe200078e0016 */
[----:B------:R-:W3:Y:S01]  /*eb40*/  LDC R6, c[0x0][0x608] ;  /* 0x00018200ff067b82 */ /* 0x000ee20000000800 */
[----:B------:R-:W-:-:S04]  /*eb50*/  IMAD.WIDE.U32 R2, R5, R12, R2 ;  /* 0x0000000c05027225 */ /* 0x000fc800078e0002 */
[----:B------:R-:W-:-:S03]  /*eb60*/  IMAD R5, R5, R13, R0 ;  /* 0x0000000d05057224 */ /* 0x000fc600078e0200 */
[----:B------:R-:W5:Y:S01]  /*eb70*/  LDC R18, c[0x0][0x658] ;  /* 0x00019600ff127b82 */ /* 0x000f620000000800 */
[----:B------:R-:W-:Y:S01]  /*eb80*/  I2FP.F32.U32 R0, R16 ;  /* 0x0000001000007245 */ /* 0x000fe20000201000 */
[----:B------:R-:W-:Y:S01]  /*eb90*/  IMAD.IADD R3, R3, 0x1, R5 ;  /* 0x0000000103037824 */ /* 0x000fe200078e0205 */
[----:B0-----:R-:W-:Y:S01]  /*eba0*/  ISETP.NE.U32.AND P0, PT, R20, RZ, PT ;  /* 0x000000ff1400720c */ /* 0x001fe20003f05070 */
[----:B------:R-:W-:Y:S02]  /*ebb0*/  IMAD.MOV.U32 R5, RZ, RZ, -0x1 ;  /* 0xffffffffff057424 */ /* 0x000fe400078e00ff */
[----:B------:R-:W-:Y:S02]  /*ebc0*/  FMUL R0, R0, UR6 ;  /* 0x0000000600007c20 */ /* 0x000fe40008400000 */
[----:B------:R-:W0:Y:S01]  /*ebd0*/  LDC R15, c[0x0][0x148] ;  /* 0x00005200ff0f7b82 */ /* 0x000e220000000800 */
[----:B--2---:R-:W-:Y:S01]  /*ebe0*/  SHF.R.U64 R10, R2, R4, R3 ;  /* 0x00000004020a7219 */ /* 0x004fe20000001203 */
[----:B------:R2:W0:Y:S01]  /*ebf0*/  F2I.U32.TRUNC.NTZ R13, R0 ;  /* 0x00000000000d7305 */ /* 0x000422000020f000 */
[----:B------:R-:W-:-:S02]  /*ec00*/  ISETP.NE.AND.EX P0, PT, R21, RZ, PT, P0 ;  /* 0x000000ff1500720c */ /* 0x000fc40003f05300 */
[----:B------:R-:W-:-:S03]  /*ec10*/  SHF.R.U32.HI R3, RZ, R4, R3 ;  /* 0x00000004ff037219 */ /* 0x000fc60000011603 */
[----:B------:R-:W0:Y:S01]  /*ec20*/  LDC R14, c[0x0][0x600] ;  /* 0x00018000ff0e7b82 */ /* 0x000e220000000800 */
[-CC-:B---3--:R-:W-:Y:S02]  /*ec30*/  SHF.R.U64 R8, R10, R6.reuse, R3.reuse ;  /* 0x000000060a087219 */ /* 0x188fe40000001203 */
[----:B------:R-:W-:-:S05]  /*ec40*/  SHF.R.U32.HI R3, RZ, R6, R3 ;  /* 0x00000006ff037219 */ /* 0x000fca0000011603 */
[----:B------:R-:W3:Y:S01]  /*ec50*/  LDC R22, c[0x0][0x648] ;  /* 0x00019200ff167b82 */ /* 0x000ee20000000800 */
[-CC-:B-----5:R-:W-:Y:S02]  /*ec60*/  SHF.R.U64 R12, R8, R18.reuse, R3.reuse ;  /* 0x00000012080c7219 */ /* 0x1a0fe40000001203 */
[-C--:B------:R-:W-:Y:S02]  /*ec70*/  SHF.L.U32 R5, R5, R18.reuse, RZ ;  /* 0x0000001205057219 */ /* 0x080fe400000006ff */
[-C--:B------:R-:W-:Y:S01]  /*ec80*/  SHF.R.U32.HI R3, RZ, R18.reuse, R3 ;  /* 0x00000012ff037219 */ /* 0x080fe20000011603 */
[----:B------:R-:W-:Y:S01]  /*ec90*/  IMAD.MOV.U32 R2, RZ, RZ, R12 ;  /* 0x000000ffff027224 */ /* 0x000fe200078e000c */
[----:B------:R-:W-:Y:S01]  /*eca0*/  SHF.L.U32 R18, R7, R18, RZ ;  /* 0x0000001207127219 */ /* 0x000fe200000006ff */
[----:B------:R-:W0:Y:S01]  /*ecb0*/  LDC R23, c[0x0][0x638] ;  /* 0x00018e00ff177b82 */ /* 0x000e220000000800 */
[----:B------:R-:W-:-:S07]  /*ecc0*/  LOP3.LUT R19, RZ, R5, RZ, 0x33, !PT ;  /* 0x00000005ff137212 */ /* 0x000fce00078e33ff */
[----:B------:R-:W0:Y:S01]  /*ecd0*/  LDC R24, c[0x0][0x610] ;  /* 0x00018400ff187b82 */ /* 0x000e220000000800 */
[----:B--2---:R-:W-:Y:S05]  /*ece0*/  @!P0 BRA `(.L_x_296) ;  /* 0x0000000000288947 */ /* 0x004fea0003800000 */
        /* <DEDUP_REMOVED lines=10> */
.L_x_296:
[----:B---3--:R-:W-:Y:S01]  /*ed90*/  SHF.R.U64 R0, R2, R22, R3 ;  /* 0x0000001602007219 */ /* 0x008fe20000001203 */
[----:B0-----:R-:W-:Y:S01]  /*eda0*/  VIADD R7, R14, 0xffffffff ;  /* 0xffffffff0e077836 */ /* 0x001fe20000000000 */
[----:B------:R-:W-:Y:S01]  /*edb0*/  LOP3.LUT R5, R8, R19, RZ, 0xc0, !PT ;  /* 0x0000001308057212 */ /* 0x000fe200078ec0ff */
[----:B------:R-:W-:Y:S02]  /*edc0*/  IMAD.MOV R13, RZ, RZ, -R13 ;  /* 0x000000ffff0d7224 */ /* 0x000fe400078e0a0d */
[----:B------:R-:W-:Y:S02]  /*edd0*/  IMAD.MOV R3, RZ, RZ, -R0 ;  /* 0x000000ffff037224 */ /* 0x000fe400078e0a00 */
[----:B------:R-:W-:Y:S01]  /*ede0*/  IMAD R2, R18, R0, R5 ;  /* 0x0000000012027224 */ /* 0x000fe200078e0205 */
[----:B------:R-:W-:Y:S01]  /*edf0*/  LOP3.LUT R5, R10, R7, RZ, 0xc0, !PT ;  /* 0x000000070a057212 */ /* 0x000fe200078ec0ff */
[----:B------:R-:W-:Y:S02]  /*ee00*/  @P2 IMAD R17, R15, R13, R16 ;  /* 0x0000000d0f112224 */ /* 0x000fe400078e0210 */
[----:B------:R-:W-:-:S02]  /*ee10*/  IMAD R0, R3, R23, R12 ;  /* 0x0000001703007224 */ /* 0x000fc400078e020c */
[----:B------:R-:W-:Y:S02]  /*ee20*/  IMAD.MOV.U32 R4, RZ, RZ, 0x1 ;  /* 0x00000001ff047424 */ /* 0x000fe400078e00ff */
[----:B------:R-:W-:Y:S02]  /*ee30*/  IMAD R2, R2, R24, R17 ;  /* 0x0000001802027224 */ /* 0x000fe400078e0211 */
[----:B------:R-:W-:Y:S01]  /*ee40*/  IMAD R3, R0, R14, R5 ;  /* 0x0000000e00037224 */ /* 0x000fe200078e0205 */
[----:B------:R-:W-:-:S04]  /*ee50*/  PRMT R0, R4, 0x7610, R0 ;  /* 0x0000761004007816 */ /* 0x000fc80000000000 */
[----:B------:R-:W-:Y:S02]  /*ee60*/  SEL R4, R3, R2, !P2 ;  /* 0x0000000203047207 */ /* 0x000fe40005000000 */
[----:B------:R-:W-:-:S03]  /*ee70*/  SEL R2, R2, R3, !P2 ;  /* 0x0000000302027207 */ /* 0x000fc60005000000 */
[----:B------:R2:W-:Y:S04]  /*ee80*/  STL [R1+0x80], R4 ;  /* 0x0000800401007387 */ /* 0x0005e80000100800 */
[----:B------:R2:W-:Y:S04]  /*ee90*/  STL [R1+0x70], R11 ;  /* 0x0000700b01007387 */ /* 0x0005e80000100800 */
[----:B------:R2:W-:Y:S02]  /*eea0*/  STL [R1+0x7c], R2 ;  /* 0x00007c0201007387 */ /* 0x0005e40000100800 */
.L_x_294:
[----:B------:R-:W-:Y:S01]  /*eeb0*/  LOP3.LUT P0, RZ, R0, 0xff, RZ, 0xc0, !PT ;  /* 0x000000ff00ff7812 */ /* 0x000fe2000780c0ff */
[----:B------:R-:W-:-:S12]  /*eec0*/  ULOP3.LUT UR27, UR27, 0x1, URZ, 0x3c, !UPT ;  /* 0x000000011b1b7892 */ /* 0x000fd8000f8e3c3f */
[----:B------:R-:W-:Y:S05]  /*eed0*/  @P0 BRA `(.L_x_297) ;  /* 0xffffff2400a80947 */ /* 0x000fea000383ffff */
[----:B------:R-:W-:Y:S05]  /*eee0*/  EXIT ;  /* 0x000000000000794d */ /* 0x000fea0003800000 */
.L_x_13:
[----:B------:R-:W-:-:S08]  /*eef0*/  ISETP.NE.AND P0, PT, RZ, UR6, PT ;  /* 0x00000006ff007c0c */ /* 0x000fd0000bf05270 */
[----:B0123--:R-:W0:-:S00]  /*ef00*/  USETMAXREG.DEALLOC.CTAPOOL 0x28 ;  /* 0x00000028000079c8 */ /* 0x00fe0000080e0500 */
[----:B------:R-:W-:Y:S05]  /*ef10*/  @P0 EXIT ;  /* 0x000000000000094d */ /* 0x000fea0003800000 */
[----:B0-----:R-:W-:Y:S01]  /*ef20*/  LOP3.LUT P0, RZ, R0, 0xff, RZ, 0xc0, !PT ;  /* 0x000000ff00ff7812 */ /* 0x001fe2000780c0ff */
[----:B------:R-:W-:Y:S02]  /*ef30*/  IMAD.MOV.U32 R0, RZ, RZ, 0x1 ;  /* 0x00000001ff007424 */ /* 0x000fe400078e00ff */
[----:B------:R-:W-:-:S10]  /*ef40*/  IMAD.MOV.U32 R8, RZ, RZ, RZ ;  /* 0x000000ffff087224 */ /* 0x000fd400078e00ff */
[----:B------:R-:W-:Y:S05]  /*ef50*/  @!P0 BRA `(.L_x_298) ;  /* 0x0000000c00408947 */ /* 0x000fea0003800000 */
[----:B------:R-:W-:Y:S01]  /*ef60*/  LOP3.LUT P0, RZ, R3, 0x1f, RZ, 0xc0, !PT ;  /* 0x0000001f03ff7812 */ /* 0x000fe2000780c0ff */
[----:B------:R-:W-:Y:S01]  /*ef70*/  ULDC UR5, c[0x0][0x658] ;  /* 0x0001960000057ab9 */ /* 0x000fe20000000800 */
[----:B------:R-:W-:Y:S01]  /*ef80*/  UMOV UR6, 0xffffffff ;  /* 0xffffffff00067882 */ /* 0x000fe20000000000 */
[----:B------:R-:W-:Y:S01]  /*ef90*/  BSSY B0, `(.L_x_298) ;  /* 0x00000cc000007945 */ /* 0x000fe20003800000 */
[----:B------:R-:W-:Y:S01]  /*efa0*/  USHF.L.U32 UR6, UR6, UR5, URZ ;  /* 0x0000000506067299 */ /* 0x000fe2000800063f */
[C---:B------:R-:W-:Y:S01]  /*efb0*/  ISETP.NE.AND P3, PT, R2.reuse, RZ, PT ;  /* 0x000000ff0200720c */ /* 0x040fe20003f65270 */
[----:B------:R-:W-:Y:S01]  /*efc0*/  IMAD.MOV.U32 R9, RZ, RZ, 0x1 ;  /* 0x00000001ff097424 */ /* 0x000fe200078e00ff */
[----:B------:R-:W-:Y:S01]  /*efd0*/  ISETP.NE.OR P0, PT, R2, RZ, !P0 ;  /* 0x000000ff0200720c */ /* 0x000fe20004705670 */
[----:B------:R-:W-:Y:S01]  /*efe0*/  IMAD.MOV.U32 R0, RZ, RZ, 0x1 ;  /* 0x00000001ff007424 */ /* 0x000fe200078e00ff */
[----:B------:R-:W-:Y:S01]  /*eff0*/  ULDC UR4, c[0x0][0x600] ;  /* 0x0001800000047ab9 */ /* 0x000fe20000000800 */
[----:B------:R-:W-:Y:S01]  /*f000*/  IMAD.MOV.U32 R8, RZ, RZ, RZ ;  /* 0x000000ffff087224 */ /* 0x000fe200078e00ff */
[----:B------:R-:W-:Y:S01]  /*f010*/  UMOV UR7, 0x1 ;  /* 0x0000000100077882 */ /* 0x000fe20000000000 */
[----:B------:R-:W-:-:S02]  /*f020*/  UIADD3 UR26, UR14, 0x1, URZ ;  /* 0x000000010e1a7890 */ /* 0x000fc4000fffe03f */
[----:B------:R-:W-:Y:S02]  /*f030*/  ULOP3.LUT UR27, UR15, 0x2, URZ, 0xfc, !UPT ;  /* 0x000000020f1b7892 */ /* 0x000fe4000f8efc3f */
[----:B------:R-:W-:Y:S02]  /*f040*/  UIADD3 UR20, UR4, -0x1, URZ ;  /* 0xffffffff04147890 */ /* 0x000fe4000fffe03f */
[----:B------:R-:W-:Y:S02]  /*f050*/  USHF.L.U32 UR22, UR7, UR5, URZ ;  /* 0x0000000507167299 */ /* 0x000fe4000800063f */
[----:B------:R-:W-:Y:S01]  /*f060*/  ULOP3.LUT UR21, URZ, UR6, URZ, 0x33, !UPT ;  /* 0x000000063f157292 */ /* 0x000fe2000f8e333f */
[----:B------:R-:W-:-:S11]  /*f070*/  ULDC.64 UR24, c[0x0][0x198] ;  /* 0x0000660000187ab9 */ /* 0x000fd60000000a00 */
.L_x_310:
[----:B------:R-:W-:-:S03]  /*f080*/  UMOV UR4, 0xffffffff ;  /* 0xffffffff00047882 */ /* 0x000fc60000000000 */
[----:B01----:R-:W-:Y:S05]  /*f090*/  BRA.DIV UR4, `(.L_x_299) ;  /* 0x0000001204407947 */ /* 0x003fea000b800000 */
[----:B------:R-:W-:-:S13]  /*f0a0*/  ELECT P1, URZ, PT ;  /* 0x00000000003f782f */ /* 0x000fda0003820000 */
.L_x_324:
[----:B------:R-:W0:Y:S01]  /*f0b0*/  LDC R2, c[0x0][0x28c] ;  /* 0x0000a300ff027b82 */ /* 0x000e220000000800 */
[----:B------:R-:W-:Y:S01]  /*f0c0*/  BSSY B1, `(.L_x_300) ;  /* 0x000003b000017945 */ /* 0x000fe20003800000 */
[----:B0-----:R-:W-:-:S13]  /*f0d0*/  ISETP.LT.OR P1, PT, R2, 0x1, !P1 ;  /* 0x000000010200780c */ /* 0x001fda0004f21670 */
[----:B------:R-:W-:Y:S05]  /*f0e0*/  @P1 BRA `(.L_x_301) ;  /* 0x0000000000e01947 */ /* 0x000fea0003800000 */
[----:B------:R-:W2:Y:S04]  /*f0f0*/  LDL.LU R4, [R1+0x80] ;  /* 0x0000800001047983 */ /* 0x000ea80000300800 */
[----:B------:R-:W3:Y:S01]  /*f100*/  LDL.LU R3, [R1+0x7c] ;  /* 0x00007c0001037983 */ /* 0x000ee20000300800 */
[----:B------:R-:W-:Y:S02]  /*f110*/  IMAD.MOV.U32 R12, RZ, RZ, RZ ;  /* 0x000000ffff0c7224 */ /* 0x000fe400078e00ff */
[----:B------:R-:W-:Y:S02]  /*f120*/  IMAD.U32 R13, RZ, RZ, UR26 ;  /* 0x0000001aff0d7e24 */ /* 0x000fe4000f8e00ff */
[----:B------:R-:W-:Y:S02]  /*f130*/  IMAD.MOV.U32 R2, RZ, RZ, R0 ;  /* 0x000000ffff027224 */ /* 0x000fe400078e0000 */
[----:B--2---:R-:W-:-:S02]  /*f140*/  IMAD.SHL.U32 R6, R4, 0x100, RZ ;  /* 0x0000010004067824 */ /* 0x004fc400078e00ff */
[----:B---3--:R-:W-:Y:S02]  /*f150*/  IMAD.SHL.U32 R7, R3, 0x40, RZ ;  /* 0x0000004003077824 */ /* 0x008fe400078e00ff */
[----:B------:R-:W-:-:S07]  /*f160*/  IMAD.MOV.U32 R3, RZ, RZ, R8 ;  /* 0x000000ffff037224 */ /* 0x000fce00078e0008 */
.L_x_305:
[----:B------:R-:W0:Y:S01]  /*f170*/  S2R R5, SR_CgaCtaId ;  /* 0x0000000000057919 */ /* 0x000e220000008800 */
[----:B------:R-:W-:-:S04]  /*f180*/  MOV R4, 0x400 ;  /* 0x0000040000047802 */ /* 0x000fc80000000f00 */
[----:B0-----:R-:W-:Y:S02]  /*f190*/  LEA R10, R5, R4, 0x18 ;  /* 0x00000004050a7211 */ /* 0x001fe400078ec0ff */
[----:B------:R-:W-:Y:S01]  /*f1a0*/  SHF.L.U32 R4, R2, 0x1f, RZ ;  /* 0x0000001f02047819 */ /* 0x000fe200000006ff */
[----:B------:R-:W0:Y:S02]  /*f1b0*/  @!P3 LDC R5, c[0x0][0x500] ;  /* 0x00014000ff05bb82 */ /* 0x000e240000000800 */
[----:B------:R-:W-:-:S04]  /*f1c0*/  IMAD R11, R3, 0x8, R10 ;  /* 0x00000008030b7824 */ /* 0x000fc800078e020a */
[----:B------:R-:W1:Y:S02]  /*f1d0*/  SYNCS.PHASECHK.TRANS64.TRYWAIT P1, [R11+URZ+0x28], R4 ;  /* 0x000028040b0075a7 */ /* 0x000e64000802017f */
[----:B-1----:R-:W-:Y:S05]  /*f1e0*/  @!P1 BRA `(.L_x_302) ;  /* 0x00000010000c9947 */ /* 0x002fea0003800000 */
.L_x_325:
[----:B------:R-:W-:Y:S01]  /*f1f0*/  UPRMT UR4, UR27, 0x9910, URZ ;  /* 0x000099101b047896 */ /* 0x000fe2000800003f */
[----:B0-----:R0:W-:Y:S03]  /*f200*/  @!P3 SYNCS.ARRIVE.TRANS64 RZ, [R11+URZ], R5 ;  /* 0x000000050bffb9a7 */ /* 0x0011e6000800003f */
[----:B------:R-:W-:-:S06]  /*f210*/  UISETP.NE.AND UP0, UPT, UR4, 0x2, UPT ;  /* 0x000000020400788c */ /* 0x000fcc000bf05270 */
[----:B------:R-:W-:-:S13]  /*f220*/  PLOP3.LUT P1, PT, PT, PT, UP0, 0x80, 0x0 ;  /* 0x000000000000781c */ /* 0x000fda0003f2f008 */
[----:B0-----:R-:W-:Y:S05]  /*f230*/  @P1 BRA `(.L_x_303) ;  /* 0x0000000000041947 */ /* 0x001fea0003800000 */
[----:B------:R-:W-:Y:S01]  /*f240*/  BPT.TRAP 0x1 ;  /* 0x000000040000795c */ /* 0x000fe20000300000 */
.L_x_303:
[----:B------:R-:W-:Y:S05]  /*f250*/  @P0 BRA `(.L_x_304) ;  /* 0x0000000000040947 */ /* 0x000fea0003800000 */
[----:B------:R-:W-:Y:S01]  /*f260*/  BPT.TRAP 0x1 ;  /* 0x000000040000795c */ /* 0x000fe20000300000 */
.L_x_304:
[----:B------:R-:W2:Y:S01]  /*f270*/  LDL R5, [R1+0x70] ;  /* 0x0000700001057983 */ /* 0x000ea20000100800 */
[--C-:B-1----:R-:W-:Y:S01]  /*f280*/  IMAD R4, R3, 0x2000, R10.reuse ;  /* 0x0000200003047824 */ /* 0x102fe200078e020a */
[----:B------:R-:W-:Y:S01]  /*f290*/  R2UR UR9, R11 ;  /* 0x000000000b0972ca */ /* 0x000fe200000e0000 */
[----:B------:R-:W-:Y:S01]  /*f2a0*/  IMAD R10, R3, 0x8000, R10 ;  /* 0x00008000030a7824 */ /* 0x000fe200078e020a */
[----:B------:R-:W-:Y:S01]  /*f2b0*/  UIADD3 UR4, UP0, UR24, 0xf0, URZ ;  /* 0x000000f018047890 */ /* 0x000fe2000ff1e03f */
[----:B------:R-:W-:Y:S01]  /*f2c0*/  VIADD R13, R13, 0xffffffff ;  /* 0xffffffff0d0d7836 */ /* 0x000fe20000000000 */
[----:B------:R-:W-:Y:S01]  /*f2d0*/  R2UR UR5, R4 ;  /* 0x00000000040572ca */ /* 0x000fe200000e0000 */
[----:B------:R-:W-:Y:S01]  /*f2e0*/  UIADD3 UR28, UP1, UR24, 0x1f0, URZ ;  /* 0x000001f0181c7890 */ /* 0x000fe2000ff3e03f */
[----:B------:R-:W-:Y:S01]  /*f2f0*/  R2UR UR8, R10 ;  /* 0x000000000a0872ca */ /* 0x000fe200000e0000 */
[----:B------:R-:W-:Y:S01]  /*f300*/  VIADD R3, R3, 0x1 ;  /* 0x0000000103037836 */ /* 0x000fe20000000000 */
[----:B------:R-:W-:Y:S01]  /*f310*/  R2UR UR11, R7 ;  /* 0x00000000070b72ca */ /* 0x000fe200000e0000 */
[----:B------:R-:W-:Y:S01]  /*f320*/  UIADD3.X UR29, URZ, UR25, URZ, UP1, !UPT ;  /* 0x000000193f1d7290 */ /* 0x000fe20008ffe43f */
[----:B------:R-:W-:Y:S01]  /*f330*/  R2UR UR10, R12 ;  /* 0x000000000c0a72ca */ /* 0x000fe200000e0000 */
[----:B------:R-:W-:Y:S01]  /*f340*/  UMOV UR6, 0x0 ;  /* 0x0000000000067882 */ /* 0x000fe20000000000 */
[----:B------:R-:W-:Y:S01]  /*f350*/  R2UR UR23, R6 ;  /* 0x00000000061772ca */ /* 0x000fe200000e0000 */
[----:B------:R-:W-:Y:S01]  /*f360*/  UMOV UR7, 0x10000000 ;  /* 0x1000000000077882 */ /* 0x000fe20000000000 */
[----:B------:R-:W-:Y:S01]  /*f370*/  ISETP.GT.AND P4, PT, R13, 0x1, PT ;  /* 0x000000010d00780c */ /* 0x000fe20003f84270 */
[----:B------:R-:W-:Y:S01]  /*f380*/  VIADD R12, R12, 0x80 ;  /* 0x000000800c0c7836 */ /* 0x000fe20000000000 */
[----:B------:R-:W-:Y:S01]  /*f390*/  ISETP.NE.AND P1, PT, R3, 0x5, PT ;  /* 0x000000050300780c */ /* 0x000fe20003f25270 */
[----:B------:R-:W-:-:S02]  /*f3a0*/  UIADD3 UR18, UR5, 0x180, URZ ;  /* 0x0000018005127890 */ /* 0x000fc4000fffe03f */
[----:B------:R-:W-:Y:S01]  /*f3b0*/  UIADD3.X UR5, URZ, UR25, URZ, UP0, !UPT ;  /* 0x000000193f057290 */ /* 0x000fe200087fe43f */
[----:B------:R-:W-:Y:S01]  /*f3c0*/  SEL R3, R3, RZ, P1 ;  /* 0x000000ff03037207 */ /* 0x000fe20000800000 */
[----:B------:R-:W-:-:S03]  /*f3d0*/  UIADD3 UR19, UR8, 0xa180, URZ ;  /* 0x0000a18008137890 */ /* 0x000fc6000fffe03f */
[----:B------:R-:W-:Y:S01]  /*f3e0*/  UMOV UR8, UR18 ;  /* 0x0000001200087c82 */ /* 0x000fe20008000000 */
[----:B--2---:R-:W-:Y:S02]  /*f3f0*/  R2UR UR12, R5 ;  /* 0x00000000050c72ca */ /* 0x004fe400000e0000 */
[----:B------:R-:W-:-:S04]  /*f400*/  SEL R5, RZ, 0x1, P1 ;  /* 0x00000001ff057807 */ /* 0x000fc80000800000 */
[----:B------:R-:W-:-:S07]  /*f410*/  LOP3.LUT R2, R2, R5, RZ, 0x3c, !PT ;  /* 0x0000000502027212 */ /* 0x000fce00078e3cff */
[----:B------:R0:W-:Y:S02]  /*f420*/  UTMALDG.3D [UR8], [UR4], desc[UR6] ;  /* 0x00000608040075b4 */ /* 0x0001e40008011000 */
[----:B0-----:R-:W-:Y:S01]  /*f430*/  UMOV UR8, UR19 ;  /* 0x0000001300087c82 */ /* 0x001fe20008000000 */
[----:B------:R-:W-:Y:S02]  /*f440*/  UMOV UR11, UR23 ;  /* 0x00000017000b7c82 */ /* 0x000fe40008000000 */
[----:B------:R0:W-:Y:S02]  /*f450*/  UTMALDG.3D [UR8], [UR28], desc[UR6] ;  /* 0x000006081c0075b4 */ /* 0x0001e40008011000 */
[----:B0-----:R-:W-:Y:S05]  /*f460*/  @P4 BRA `(.L_x_305) ;  /* 0xfffffffc00404947 */ /* 0x001fea000383ffff */
.L_x_301:
[----:B------:R-:W-:Y:S05]  /*f470*/  BSYNC B1 ;  /* 0x0000000000017941 */ /* 0x000fea0003800000 */
.L_x_300:
[----:B------:R-:W2:Y:S01]  /*f480*/  LDL.LU R15, [R1+0x74] ;  /* 0x00007400010f7983 */ /* 0x000ea20000300800 */
[----:B------:R-:W-:Y:S01]  /*f490*/  LOP3.LUT P5, RZ, R9, 0xff, RZ, 0xc0, !PT ;  /* 0x000000ff09ff7812 */ /* 0x000fe200078ac0ff */
[----:B------:R-:W-:Y:S01]  /*f4a0*/  VIADD R8, R8, UR14 ;  /* 0x0000000e08087c36 */ /* 0x000fe20008000000 */
[----:B------:R-:W-:Y:S01]  /*f4b0*/  UISETP.GE.U32.AND UP0, UPT, UR14, 0x5, UPT ;  /* 0x000000050e00788c */ /* 0x000fe2000bf06070 */
[----:B------:R-:W3:Y:S01]  /*f4c0*/  LDL.LU R14, [R1+0x78] ;  /* 0x00007800010e7983 */ /* 0x000ee20000300800 */
[----:B------:R-:W-:Y:S01]  /*f4d0*/  IMAD.U32 R5, RZ, RZ, UR14 ;  /* 0x0000000eff057e24 */ /* 0x000fe2000f8e00ff */
[----:B------:R-:W-:Y:S01]  /*f4e0*/  ULDC.64 UR4, c[0x0][0x650] ;  /* 0x0001940000047ab9 */ /* 0x000fe20000000a00 */
[----:B------:R-:W-:Y:S01]  /*f4f0*/  ISETP.GT.U32.AND P1, PT, R8, 0x4, PT ;  /* 0x000000040800780c */ /* 0x000fe20003f24070 */
[----:B------:R-:W-:Y:S01]  /*f500*/  BSSY B1, `(.L_x_306) ;  /* 0x0000072000017945 */ /* 0x000fe20003800000 */
[----:B------:R-:W-:Y:S02]  /*f510*/  PLOP3.LUT P4, PT, PT, PT, UP0, 0x80, 0x0 ;  /* 0x000000000000781c */ /* 0x000fe40003f8f008 */
[----:B------:R-:W-:-:S02]  /*f520*/  ISETP.LT.U32.AND P1, PT, R5, 0x5, P1 ;  /* 0x000000050500780c */ /* 0x000fc40000f21070 */
[----:B------:R-:W-:Y:S01]  /*f530*/  PRMT R9, RZ, 0x7610, R9 ;  /* 0x00007610ff097816 */ /* 0x000fe20000000009 */
[----:B------:R-:W0:Y:S01]  /*f540*/  @P5 S2R R3, SR_CgaCtaId ;  /* 0x0000000000035919 */ /* 0x000e220000008800 */
[----:B------:R-:W-:-:S04]  /*f550*/  @P5 MOV R2, 0x400 ;  /* 0x0000040000025802 */ /* 0x000fc80000000f00 */
[----:B0-----:R-:W-:Y:S01]  /*f560*/  @P5 LEA R4, R3, R2, 0x18 ;  /* 0x0000000203045211 */ /* 0x001fe200078ec0ff */
[----:B------:R-:W-:-:S03]  /*f570*/  IMAD.WIDE.U32 R2, R8, -0x33333333, RZ ;  /* 0xcccccccd08027825 */ /* 0x000fc600078e00ff */
[----:B------:R0:W-:Y:S02]  /*f580*/  @P5 SYNCS.ARRIVE.TRANS64.A1T0 RZ, [R4+URZ+0x88], RZ ;  /* 0x000088ff04ff59a7 */ /* 0x0001e4000810003f */
[----:B------:R-:W-:Y:S02]  /*f590*/  SHF.R.U32.HI R5, RZ, 0x2, R3 ;  /* 0x00000002ff057819 */ /* 0x000fe40000011603 */
[----:B------:R-:W-:Y:S02]  /*f5a0*/  SEL R3, RZ, 0x1, !P1 ;  /* 0x00000001ff037807 */ /* 0x000fe40004800000 */
[----:B------:R-:W-:Y:S01]  /*f5b0*/  PRMT R2, RZ, 0x7610, R2 ;  /* 0x00007610ff027816 */ /* 0x000fe20000000002 */
[----:B------:R-:W-:Y:S01]  /*f5c0*/  IMAD R8, R5, -0x5, R8 ;  /* 0xfffffffb05087824 */ /* 0x000fe200078e0208 */
[----:B------:R-:W-:Y:S01]  /*f5d0*/  LOP3.LUT R0, R0, R3, RZ, 0x3c, !PT ;  /* 0x0000000300007212 */ /* 0x000fe200078e3cff */
[----:B0-----:R-:W-:Y:S02]  /*f5e0*/  IMAD.MOV.U32 R4, RZ, RZ, -0x1 ;  /* 0xffffffffff047424 */ /* 0x001fe400078e00ff */
[----:B------:R-:W-:Y:S01]  /*f5f0*/  IMAD.MOV.U32 R3, RZ, RZ, -0x1 ;  /* 0xffffffffff037424 */ /* 0x000fe200078e00ff */
[----:B------:R-:W-:Y:S01]  /*f600*/  @P4 LOP3.LUT R0, R0, 0x1, R5, 0x78, !PT ;  /* 0x0000000100004812 */ /* 0x000fe200078e7805 */
[----:B------:R-:W-:Y:S01]  /*f610*/  IMAD.MOV.U32 R5, RZ, RZ, -0x1 ;  /* 0xffffffffff057424 */ /* 0x000fe200078e00ff */
[----:B---3--:R-:W-:-:S04]  /*f620*/  IADD3 R14, P5, R14, UR16, RZ ;  /* 0x000000100e0e7c10 */ /* 0x008fc8000ffbe0ff */
[----:B--2---:R-:W-:Y:S01]  /*f630*/  IADD3.X R15, R15, UR13, RZ, P5, !PT ;  /* 0x0000000d0f0f7c10 */ /* 0x004fe2000affe4ff */
[----:B------:R0:W-:Y:S01]  /*f640*/  STL [R1+0x78], R14 ;  /* 0x0000780e01007387 */ /* 0x0001e20000100800 */
[----:B------:R-:W-:-:S03]  /*f650*/  ISETP.GE.U32.AND P1, PT, R14, UR4, PT ;  /* 0x000000040e007c0c */ /* 0x000fc6000bf26070 */
[----:B------:R0:W-:Y:S01]  /*f660*/  STL [R1+0x74], R15 ;  /* 0x0000740f01007387 */ /* 0x0001e20000100800 */
[----:B------:R-:W-:-:S03]  /*f670*/  ISETP.GE.U32.AND.EX P1, PT, R15, UR5, PT, P1 ;  /* 0x000000050f007c0c */ /* 0x000fc6000bf26110 */
[----:B------:R0:W-:Y:S04]  /*f680*/  STL [R1+0x7c], R5 ;  /* 0x00007c0501007387 */ /* 0x0001e80000100800 */
[----:B------:R0:W-:Y:S04]  /*f690*/  STL [R1+0x80], R4 ;  /* 0x0000800401007387 */ /* 0x0001e80000100800 */
[----:B------:R0:W-:Y:S02]  /*f6a0*/  STL [R1+0x70], R3 ;  /* 0x0000700301007387 */ /* 0x0001e40000100800 */
[----:B------:R-:W-:Y:S05]  /*f6b0*/  @P1 BRA `(.L_x_307) ;  /* 0x0000000400581947 */ /* 0x000fea0003800000 */
[----:B------:R-:W-:Y:S01]  /*f6c0*/  ULDC.64 UR4, c[0x0][0x628] ;  /* 0x00018a0000047ab9 */ /* 0x000fe20000000a00 */
[----:B------:R-:W1:Y:S01]  /*f6d0*/  S2R R12, SR_CTAID.X ;  /* 0x00000000000c7919 */ /* 0x000e620000002500 */
[----:B------:R-:W-:Y:S01]  /*f6e0*/  ISETP.NE.U32.AND P1, PT, RZ, UR4, PT ;  /* 0x00000004ff007c0c */ /* 0x000fe2000bf25070 */
[----:B------:R-:W-:Y:S01]  /*f6f0*/  ULDC UR7, c[0x0][0x630] ;  /* 0x00018c0000077ab9 */ /* 0x000fe20000000800 */
[----:B------:R-:W-:Y:S01]  /*f700*/  IMAD.MOV.U32 R2, RZ, RZ, R14 ;  /* 0x000000ffff027224 */ /* 0x000fe200078e000e */
[----:B------:R-:W2:Y:S01]  /*f710*/  S2R R10, SR_CTAID.Y ;  /* 0x00000000000a7919 */ /* 0x000ea20000002600 */
[----:B------:R-:W-:Y:S01]  /*f720*/  ISETP.NE.AND.EX P1, PT, RZ, UR5, PT, P1 ;  /* 0x00000005ff007c0c */ /* 0x000fe2000bf25310 */
[----:B0-----:R-:W-:-:S12]  /*f730*/  IMAD.MOV.U32 R3, RZ, RZ, R15 ;  /* 0x000000ffff037224 */ /* 0x001fd800078e000f */
[----:B------:R-:W-:Y:S05]  /*f740*/  @!P1 BRA `(.L_x_308) ;  /* 0x0000000000289947 */ /* 0x000fea0003800000 */
[----:B------:R-:W-:Y:S02]  /*f750*/  ULDC UR6, c[0x0][0x634] ;  /* 0x00018d0000067ab9 */ /* 0x000fe40000000800 */
[----:B------:R-:W-:-:S05]  /*f760*/  IADD3 R7, P1, R14, UR6, RZ ;  /* 0x000000060e077c10 */ /* 0x000fca000ff3e0ff */
[----:B------:R-:W-:-:S04]  /*f770*/  IMAD.X R11, RZ, RZ, R15, P1 ;  /* 0x000000ffff0b7224 */ /* 0x000fc800008e060f */
[----:B------:R-:W-:-:S04]  /*f780*/  IMAD.WIDE.U32 R4, R11, UR4, RZ ;  /* 0x000000040b047c25 */ /* 0x000fc8000f8e00ff */
[----:B------:R-:W-:-:S04]  /*f790*/  IMAD.WIDE.U32 R4, P1, R7, UR5, R4 ;  /* 0x0000000507047c25 */ /* 0x000fc8000f820004 */
[----:B------:R-:W-:-:S04]  /*f7a0*/  IMAD.WIDE.U32 R6, R7, UR4, RZ ;  /* 0x0000000407067c25 */ /* 0x000fc8000f8e00ff */
[----:B------:R-:W-:Y:S01]  /*f7b0*/  IMAD.X R3, RZ, RZ, RZ, P1 ;  /* 0x000000ffff037224 */ /* 0x000fe200008e06ff */
[----:B------:R-:W-:Y:S01]  /*f7c0*/  IADD3 RZ, P1, R7, R4, RZ ;  /* 0x0000000407ff7210 */ /* 0x000fe20007f3e0ff */
[----:B------:R-:W-:-:S04]  /*f7d0*/  IMAD.MOV.U32 R2, RZ, RZ, R5 ;  /* 0x000000ffff027224 */ /* 0x000fc800078e0005 */
[----:B------:R-:W-:-:S08]  /*f7e0*/  IMAD.WIDE.U32.X R2, R11, UR5, R2, P1 ;  /* 0x000000050b027c25 */ /* 0x000fd000088e0402 */
.L_x_308:
[--C-:B------:R-:W-:Y:S01]  /*f7f0*/  SHF.R.U64 R11, R2, UR7, R3.reuse ;  /* 0x00000007020b7c19 */ /* 0x100fe20008001203 */
[----:B------:R-:W-:Y:S01]  /*f800*/  ULDC.64 UR4, c[0x0][0x620] ;  /* 0x0001880000047ab9 */ /* 0x000fe20000000a00 */
[----:B------:R-:W-:Y:S01]  /*f810*/  SHF.R.U32.HI R2, RZ, UR7, R3 ;  /* 0x00000007ff027c19 */ /* 0x000fe20008011603 */
[----:B------:R-:W-:Y:S01]  /*f820*/  IMAD.MOV.U32 R3, RZ, RZ, R15 ;  /* 0x000000ffff037224 */ /* 0x000fe200078e000f */
[----:B------:R-:W-:Y:S01]  /*f830*/  IADD3 R5, P1, RZ, -R11, RZ ;  /* 0x8000000bff057210 */ /* 0x000fe20007f3e0ff */
[----:B------:R-:W0:Y:S01]  /*f840*/  LDC R7, c[0x0][0x144] ;  /* 0x00005100ff077b82 */ /* 0x000e220000000800 */
[----:B-1----:R-:W-:Y:S01]  /*f850*/  I2FP.F32.U32 R6, R12 ;  /* 0x0000000c00067245 */ /* 0x002fe20000201000 */
[----:B------:R-:W-:Y:S01]  /*f860*/  ULDC.64 UR8, c[0x0][0x640] ;  /* 0x0001900000087ab9 */ /* 0x000fe20000000a00 */
[----:B------:R-:W-:Y:S01]  /*f870*/  ULDC UR6, c[0x0][0x608] ;  /* 0x0001820000067ab9 */ /* 0x000fe20000000800 */
[----:B------:R-:W-:Y:S01]  /*f880*/  IMAD.X R2, RZ, RZ, ~R2, P1 ;  /* 0x000000ffff027224 */ /* 0x000fe200008e0e02 */
[----:B------:R-:W-:-:S03]  /*f890*/  ISETP.NE.U32.AND P1, PT, RZ, UR8, PT ;  /* 0x00000008ff007c0c */ /* 0x000fc6000bf25070 */
[----:B------:R-:W-:Y:S01]  /*f8a0*/  IMAD R4, R2, UR4, RZ ;  /* 0x0000000402047c24 */ /* 0x000fe2000f8e02ff */
[----:B------:R-:W1:Y:S01]  /*f8b0*/  LDC R15, c[0x0][0x148] ;  /* 0x00005200ff0f7b82 */ /* 0x000e620000000800 */
[----:B------:R-:W-:Y:S01]  /*f8c0*/  IMAD.MOV.U32 R2, RZ, RZ, R14 ;  /* 0x000000ffff027224 */ /* 0x000fe200078e000e */
[----:B------:R-:W-:-:S03]  /*f8d0*/  ISETP.NE.AND.EX P1, PT, RZ, UR9, PT, P1 ;  /* 0x00000009ff007c0c */ /* 0x000fc6000bf25310 */
[----:B------:R-:W-:Y:S01]  /*f8e0*/  IMAD.WIDE.U32 R2, R5, UR4, R2 ;  /* 0x0000000405027c25 */ /* 0x000fe2000f8e0002 */
[----:B------:R-:W-:-:S03]  /*f8f0*/  ULDC UR4, c[0x0][0x150] ;  /* 0x0000540000047ab9 */ /* 0x000fc60000000800 */
[----:B------:R-:W-:Y:S01]  /*f900*/  FMUL R6, R6, UR4 ;  /* 0x0000000406067c20 */ /* 0x000fe20008400000 */
[----:B------:R-:W-:Y:S01]  /*f910*/  IMAD R5, R5, UR5, R4 ;  /* 0x0000000505057c24 */ /* 0x000fe2000f8e0204 */
[----:B------:R-:W-:Y:S01]  /*f920*/  ULDC UR4, c[0x0][0x618] ;  /* 0x0001860000047ab9 */ /* 0x000fe20000000800 */
[----:B------:R-:W-:Y:S02]  /*f930*/  ULDC UR5, c[0x0][0x154] ;  /* 0x0000550000057ab9 */ /* 0x000fe40000000800 */
[----:B------:R-:W-:Y:S01]  /*f940*/  IMAD.IADD R3, R3, 0x1, R5 ;  /* 0x0000000103037824 */ /* 0x000fe200078e0205 */
[----:B------:R-:W3:Y:S04]  /*f950*/  F2I.U32.TRUNC.NTZ R6, R6 ;  /* 0x0000000600067305 */ /* 0x000ee8000020f000 */
[----:B------:R-:W-:-:S02]  /*f960*/  SHF.R.U64 R13, R2, UR4, R3 ;  /* 0x00000004020d7c19 */ /* 0x000fc40008001203 */
[----:B--2---:R-:W-:-:S05]  /*f970*/  I2FP.F32.U32 R2, R10 ;  /* 0x0000000a00027245 */ /* 0x004fca0000201000 */
[----:B------:R-:W-:Y:S01]  /*f980*/  FMUL R4, R2, UR5 ;  /* 0x0000000502047c20 */ /* 0x000fe20008400000 */
[----:B------:R-:W-:Y:S01]  /*f990*/  SHF.R.U32.HI R2, RZ, UR4, R3 ;  /* 0x00000004ff027c19 */ /* 0x000fe20008011603 */
[----:B------:R-:W-:Y:S02]  /*f9a0*/  ULDC UR4, c[0x0][0x658] ;  /* 0x0001960000047ab9 */ /* 0x000fe40000000800 */
[----:B------:R2:W4:Y:S01]  /*f9b0*/  F2I.U32.TRUNC.NTZ R18, R4 ;  /* 0x0000000400127305 */ /* 0x000522000020f000 */
[----:B------:R-:W-:Y:S01]  /*f9c0*/  SHF.R.U64 R16, R13, UR6, R2 ;  /* 0x000000060d107c19 */ /* 0x000fe20008001202 */
[----:B---3--:R-:W-:Y:S01]  /*f9d0*/  IMAD.MOV R6, RZ, RZ, -R6 ;  /* 0x000000ffff067224 */ /* 0x008fe200078e0a06 */
[----:B------:R-:W-:-:S03]  /*f9e0*/  SHF.R.U32.HI R3, RZ, UR6, R2 ;  /* 0x00000006ff037c19 */ /* 0x000fc60008011602 */
[----:B0-----:R-:W-:Y:S01]  /*f9f0*/  IMAD R12, R7, R6, R12 ;  /* 0x00000006070c7224 */ /* 0x001fe200078e020c */
[--C-:B------:R-:W-:Y:S02]  /*fa00*/  SHF.R.U64 R14, R16, UR4, R3.reuse ;  /* 0x00000004100e7c19 */ /* 0x100fe40008001203 */
[----:B------:R-:W-:-:S03]  /*fa10*/  SHF.R.U32.HI R3, RZ, UR4, R3 ;  /* 0x00000004ff037c19 */ /* 0x000fc60008011603 */
[----:B------:R-:W-:Y:S01]  /*fa20*/  IMAD.MOV.U32 R2, RZ, RZ, R14 ;  /* 0x000000ffff027224 */ /* 0x000fe200078e000e */
[----:B--2-4-:R-:W-:Y:S06]  /*fa30*/  @!P1 BRA `(.L_x_309) ;  /* 0x0000000000289947 */ /* 0x014fec0003800000 */
        /* <DEDUP_REMOVED lines=10> */
.L_x_309:
[----:B------:R-:W-:Y:S01]  /*fae0*/  ULDC UR4, c[0x0][0x648] ;  /* 0x0001920000047ab9 */ /* 0x000fe20000000800 */
[----:B------:R-:W-:Y:S01]  /*faf0*/  IMAD.MOV R18, RZ, RZ, -R18 ;  /* 0x000000ffff127224 */ /* 0x000fe200078e0a12 */
[----:B------:R-:W-:Y:S01]  /*fb00*/  SHF.R.U64 R3, R2, UR4, R3 ;  /* 0x0000000402037c19 */ /* 0x000fe20008001203 */
[----:B------:R-:W-:Y:S01]  /*fb10*/  ULDC UR4, c[0x0][0x638] ;  /* 0x00018e0000047ab9 */ /* 0x000fe20000000800 */
[----:B------:R-:W-:Y:S01]  /*fb20*/  LOP3.LUT R2, R16, UR21, RZ, 0xc0, !PT ;  /* 0x0000001510027c12 */ /* 0x000fe2000f8ec0ff */
[----:B-1----:R-:W-:Y:S01]  /*fb30*/  @P2 IMAD R12, R15, R18, R10 ;  /* 0x000000120f0c2224 */ /* 0x002fe200078e020a */
[----:B------:R-:W-:Y:S01]  /*fb40*/  LOP3.LUT R13, R13, UR20, RZ, 0xc0, !PT ;  /* 0x000000140d0d7c12 */ /* 0x000fe2000f8ec0ff */
[----:B------:R-:W-:Y:S01]  /*fb50*/  IMAD.MOV R5, RZ, RZ, -R3 ;  /* 0x000000ffff057224 */ /* 0x000fe200078e0a03 */
[----:B------:R-:W-:Y:S01]  /*fb60*/  ULDC UR5, c[0x0][0x610] ;  /* 0x0001840000057ab9 */ /* 0x000fe20000000800 */
[----:B------:R-:W-:Y:S02]  /*fb70*/  IMAD R3, R3, UR22, R2 ;  /* 0x0000001603037c24 */ /* 0x000fe4000f8e0202 */
[----:B------:R-:W-:Y:S01]  /*fb80*/  IMAD R14, R5, UR4, R14 ;  /* 0x00000004050e7c24 */ /* 0x000fe2000f8e020e */
[----:B------:R-:W-:Y:S01]  /*fb90*/  ULDC UR4, c[0x0][0x600] ;  /* 0x0001800000047ab9 */ /* 0x000fe20000000800 */
[----:B------:R-:W-:-:S02]  /*fba0*/  IMAD R3, R3, UR5, R12 ;  /* 0x0000000503037c24 */ /* 0x000fc4000f8e020c */
[----:B------:R-:W-:Y:S02]  /*fbb0*/  IMAD R14, R14, UR4, R13 ;  /* 0x000000040e0e7c24 */ /* 0x000fe4000f8e020d */
[----:B------:R-:W-:-:S03]  /*fbc0*/  IMAD.MOV.U32 R2, RZ, RZ, 0x1 ;  /* 0x00000001ff027424 */ /* 0x000fc600078e00ff */
[----:B------:R-:W-:Y:S02]  /*fbd0*/  SEL R4, R14, R3, !P2 ;  /* 0x000000030e047207 */ /* 0x000fe40005000000 */
[----:B------:R-:W-:-:S03]  /*fbe0*/  SEL R3, R3, R14, !P2 ;  /* 0x0000000e03037207 */ /* 0x000fc60005000000 */
[----:B------:R1:W-:Y:S04]  /*fbf0*/  STL [R1+0x80], R4 ;  /* 0x0000800401007387 */ /* 0x0003e80000100800 */
[----:B------:R1:W-:Y:S04]  /*fc00*/  STL [R1+0x70], R11 ;  /* 0x0000700b01007387 */ /* 0x0003e80000100800 */
[----:B------:R1:W-:Y:S02]  /*fc10*/  STL [R1+0x7c], R3 ;  /* 0x00007c0301007387 */ /* 0x0003e40000100800 */
.L_x_307:
[----:B------:R-:W-:Y:S05]  /*fc20*/  BSYNC B1 ;  /* 0x0000000000017941 */ /* 0x000fea0003800000 */
.L_x_306:
[----:B------:R-:W-:-:S13]  /*fc30*/  LOP3.LUT P1, RZ, R2, 0xff, RZ, 0xc0, !PT ;  /* 0x000000ff02ff7812 */ /* 0x000fda000782c0ff */
[----:B------:R-:W-:Y:S05]  /*fc40*/  @P1 BRA `(.L_x_310) ;  /* 0xfffffff4000c1947 */ /* 0x000fea000383ffff */
[----:B------:R-:W-:Y:S05]  /*fc50*/  BSYNC B0 ;  /* 0x0000000000007941 */ /* 0x000fea0003800000 */
.L_x_298:
[----:B------:R-:W-:-:S03]  /*fc60*/  UMOV UR4, 0xffffffff ;  /* 0xffffffff00047882 */ /* 0x000fc60000000000 */
[----:B------:R-:W-:Y:S05]  /*fc70*/  BRA.DIV UR4, `(.L_x_311) ;  /* 0x00000006047c7947 */ /* 0x000fea000b800000 */
[----:B------:R-:W-:-:S13]  /*fc80*/  ELECT P0, URZ, PT ;  /* 0x00000000003f782f */ /* 0x000fda0003800000 */
.L_x_328:
[----:B------:R-:W-:Y:S04]  /*fc90*/  BSSY B0, `(.L_x_312) ;  /* 0x0000035000007945 */ /* 0x000fe80003800000 */
[----:B------:R-:W-:Y:S05]  /*fca0*/  @!P0 BRA `(.L_x_313) ;  /* 0x0000000000cc8947 */ /* 0x000fea0003800000 */
[----:B------:R-:W-:-:S04]  /*fcb0*/  ULOP3.LUT UR4, UR15, 0x2, URZ, 0xfc, !UPT ;  /* 0x000000020f047892 */ /* 0x000fc8000f8efc3f */
[----:B------:R-:W-:-:S06]  /*fcc0*/  UISETP.NE.AND UP0, UPT, UR4, 0x3, UPT ;  /* 0x000000030400788c */ /* 0x000fcc000bf05270 */
[----:B------:R-:W-:-:S13]  /*fcd0*/  PLOP3.LUT P0, PT, PT, PT, UP0, 0x80, 0x0 ;  /* 0x000000000000781c */ /* 0x000fda0003f0f008 */
[----:B------:R-:W-:Y:S05]  /*fce0*/  @!P0 BRA `(.L_x_314) ;  /* 0x0000000000048947 */ /* 0x000fea0003800000 */
[----:B------:R-:W-:Y:S01]  /*fcf0*/  BPT.TRAP 0x1 ;  /* 0x000000040000795c */ /* 0x000fe20000300000 */
.L_x_314:
[----:B01----:R-:W0:Y:S01]  /*fd00*/  S2R R3, SR_CgaCtaId ;  /* 0x0000000000037919 */ /* 0x003e220000008800 */
[----:B------:R-:W-:-:S04]  /*fd10*/  MOV R2, 0x400 ;  /* 0x0000040000027802 */ /* 0x000fc80000000f00 */
[----:B0-----:R-:W-:Y:S02]  /*fd20*/  LEA R3, R3, R2, 0x18 ;  /* 0x0000000203037211 */ /* 0x001fe400078ec0ff */
[----:B------:R-:W-:-:S03]  /*fd30*/  SHF.L.U32 R2, R0, 0x1f, RZ ;  /* 0x0000001f00027819 */ /* 0x000fc600000006ff */
[----:B------:R-:W-:-:S04]  /*fd40*/  VIADD R3, R3, 0x28 ;  /* 0x0000002803037836 */ /* 0x000fc80000000000 */
[C---:B------:R-:W-:Y:S02]  /*fd50*/  IMAD R7, R8.reuse, 0x8, R3 ;  /* 0x0000000808077824 */ /* 0x040fe400078e0203 */
[----:B------:R-:W-:Y:S02]  /*fd60*/  VIADD R8, R8, 0x1 ;  /* 0x0000000108087836 */ /* 0x000fe40000000000 */
[----:B------:R-:W0:Y:S03]  /*fd70*/  SYNCS.PHASECHK.TRANS64.TRYWAIT P0, [R7+URZ], R2 ;  /* 0x00000002070075a7 */ /* 0x000e26000800017f */
[----:B------:R-:W-:-:S04]  /*fd80*/  ISETP.NE.AND P1, PT, R8, 0x5, PT ;  /* 0x000000050800780c */ /* 0x000fc80003f25270 */
[----:B------:R-:W-:Y:S02]  /*fd90*/  SEL R5, RZ, 0x1, P1 ;  /* 0x00000001ff057807 */ /* 0x000fe40000800000 */
[----:B------:R-:W-:Y:S02]  /*fda0*/  SEL R8, R8, RZ, P1 ;  /* 0x000000ff08087207 */ /* 0x000fe40000800000 */
[----:B------:R-:W-:-:S03]  /*fdb0*/  LOP3.LUT R5, R0, R5, RZ, 0x3c, !PT ;  /* 0x0000000500057212 */ /* 0x000fc600078e3cff */
[----:B------:R-:W-:Y:S01]  /*fdc0*/  IMAD R9, R8, 0x8, R3 ;  /* 0x0000000808097824 */ /* 0x000fe200078e0203 */
[----:B------:R-:W-:Y:S01]  /*fdd0*/  SHF.L.U32 R4, R5, 0x1f, RZ ;  /* 0x0000001f05047819 */ /* 0x000fe200000006ff */
[----:B0-----:R-:W-:Y:S06]  /*fde0*/  @!P0 BRA `(.L_x_315) ;  /* 0x0000000400448947 */ /* 0x001fec0003800000 */
.L_x_329:
[----:B------:R-:W1:Y:S01]  /*fdf0*/  SYNCS.PHASECHK.TRANS64.TRYWAIT P0, [R9+URZ], R4 ;  /* 0x00000004090075a7 */ /* 0x000e62000800017f */
[----:B------:R-:W-:-:S05]  /*fe00*/  VIADD R0, R8, 0x1 ;  /* 0x0000000108007836 */ /* 0x000fca0000000000 */
[----:B------:R-:W-:-:S04]  /*fe10*/  ISETP.NE.AND P1, PT, R0, 0x5, PT ;  /* 0x000000050000780c */ /* 0x000fc80003f25270 */
[----:B0-----:R-:W-:Y:S02]  /*fe20*/  SEL R2, RZ, 0x1, P1 ;  /* 0x00000001ff027807 */ /* 0x001fe40000800000 */
[----:B------:R-:W-:Y:S02]  /*fe30*/  SEL R0, R0, RZ, P1 ;  /* 0x000000ff00007207 */ /* 0x000fe40000800000 */
[----:B------:R-:W-:-:S03]  /*fe40*/  LOP3.LUT R7, R5, R2, RZ, 0x3c, !PT ;  /* 0x0000000205077212 */ /* 0x000fc600078e3cff */
[----:B------:R-:W-:Y:S01]  /*fe50*/  IMAD R6, R0, 0x8, R3 ;  /* 0x0000000800067824 */ /* 0x000fe200078e0203 */
[----:B------:R-:W-:Y:S01]  /*fe60*/  SHF.L.U32 R5, R7, 0x1f, RZ ;  /* 0x0000001f07057819 */ /* 0x000fe200000006ff */
[----:B-1----:R-:W-:Y:S06]  /*fe70*/  @!P0 BRA `(.L_x_316) ;  /* 0x0000000400348947 */ /* 0x002fec0003800000 */
.L_x_330:
[----:B------:R-:W1:Y:S01]  /*fe80*/  SYNCS.PHASECHK.TRANS64.TRYWAIT P0, [R6+URZ], R5 ;  /* 0x00000005060075a7 */ /* 0x000e62000800017f */
[----:B------:R-:W-:-:S05]  /*fe90*/  VIADD R0, R0, 0x1 ;  /* 0x0000000100007836 */ /* 0x000fca0000000000 */
[----:B------:R-:W-:-:S04]  /*fea0*/  ISETP.NE.AND P1, PT, R0, 0x5, PT ;  /* 0x000000050000780c */ /* 0x000fc80003f25270 */
[----:B------:R-:W-:Y:S02]  /*feb0*/  SEL R2, RZ, 0x1, P1 ;  /* 0x00000001ff027807 */ /* 0x000fe40000800000 */
[----:B------:R-:W-:Y:S02]  /*fec0*/  SEL R0, R0, RZ, P1 ;  /* 0x000000ff00007207 */ /* 0x000fe40000800000 */
[----:B------:R-:W-:-:S03]  /*fed0*/  LOP3.LUT R7, R7, R2, RZ, 0x3c, !PT ;  /* 0x0000000207077212 */ /* 0x000fc600078e3cff */
[----:B0-----:R-:W-:Y:S01]  /*fee0*/  IMAD R9, R0, 0x8, R3 ;  /* 0x0000000800097824 */ /* 0x001fe200078e0203 */
[----:B------:R-:W-:Y:S01]  /*fef0*/  SHF.L.U32 R4, R7, 0x1f, RZ ;  /* 0x0000001f07047819 */ /* 0x000fe200000006ff */
[----:B-1----:R-:W-:Y:S06]  /*ff00*/  @!P0 BRA `(.L_x_317) ;  /* 0x0000000400248947 */ /* 0x002fec0003800000 */
.L_x_331:
[----:B------:R-:W1:Y:S01]  /*ff10*/  SYNCS.PHASECHK.TRANS64.TRYWAIT P0, [R9+URZ], R4 ;  /* 0x00000004090075a7 */ /* 0x000e62000800017f */
[----:B------:R-:W-:-:S05]  /*ff20*/  VIADD R0, R0, 0x1 ;  /* 0x0000000100007836 */ /* 0x000fca0000000000 */
[----:B------:R-:W-:-:S04]  /*ff30*/  ISETP.NE.AND P1, PT, R0, 0x5, PT ;  /* 0x000000050000780c */ /* 0x000fc80003f25270 */
[----:B------:R-:W-:Y:S02]  /*ff40*/  SEL R2, RZ, 0x1, P1 ;  /* 0x00000001ff027807 */ /* 0x000fe40000800000 */
[----:B------:R-:W-:Y:S02]  /*ff50*/  SEL R0, R0, RZ, P1 ;  /* 0x000000ff00007207 */ /* 0x000fe40000800000 */
[----:B------:R-:W-:Y:S01]  /*ff60*/  LOP3.LUT R2, R7, R2, RZ, 0x3c, !PT ;  /* 0x0000000207027212 */ /* 0x000fe200078e3cff */
[----:B-1----:R-:W-:Y:S06]  /*ff70*/  @!P0 BRA `(.L_x_318) ;  /* 0x00000004001c8947 */ /* 0x002fec0003800000 */
.L_x_332:
[----:B------:R-:W-:Y:S01]  /*ff80*/  IMAD R3, R0, 0x8, R3 ;  /* 0x0000000800037824 */ /* 0x000fe200078e0203 */
[----:B------:R-:W-:-:S07]  /*ff90*/  SHF.L.U32 R0, R2, 0x1f, RZ ;  /* 0x0000001f02007819 */ /* 0x000fce00000006ff */
.L_x_319:
[----:B--2---:R2:W3:Y:S02]  /*ffa0*/  SYNCS.PHASECHK.TRANS64.TRYWAIT P0, [R3+URZ], R0 ;  /* 0x00000000030075a7 */ /* 0x0044e4000800017f */
[----:B---3--:R-:W-:Y:S05]  /*ffb0*/  @!P0 NANOSLEEP.SYNCS 0x989680 ;  /* 0x009896800000895d */ /* 0x008fea0003900000 */
[----:B------:R-:W3:Y:S02]  /*ffc0*/  @!P0 SYNCS.PHASECHK.TRANS64 P0, [R3+URZ], R0 ;  /* 0x00000000030085a7 */ /* 0x000ee4000800007f */
[----:B---3--:R-:W-:Y:S05]  /*ffd0*/  @!P0 BRA `(.L_x_319) ;  /* 0xfffffffc00f08947 */ /* 0x008fea000383ffff */
.L_x_313:
[----:B------:R-:W-:Y:S05]  /*ffe0*/  BSYNC B0 ;  /* 0x0000000000007941 */ /* 0x000fea0003800000 */
.L_x_312:
[----:B------:R-:W-:Y:S05]  /*fff0*/  EXIT ;  /* 0x000000000000794d */ /* 0x000fea0003800000 */
.L_x_15:
[----:B--2---:R-:W-:-:S04]  /*10000*/  IMAD.U32 R3, RZ, RZ, UR18 ;  /* 0x00000012ff037e24 */ /* 0x004fc8000f8e00ff */
[----:B------:R2:W3:Y:S03]  /*10010*/  SYNCS.PHASECHK.TRANS64.TRYWAIT P0, [R3+URZ+-0x8], R0 ;  /* 0xfffff800030075a7 */ /* 0x0004e6000800017f */
[----:B---3--:R-:W-:Y:S05]  /*10020*/  @!P0 NANOSLEEP.SYNCS 0x989680 ;  /* 0x009896800000895d */ /* 0x008fea0003900000 */
[----:B------:R-:W3:Y:S02]  /*10030*/  @!P0 SYNCS.PHASECHK.TRANS64 P0, [R3+URZ+-0x8], R0 ;  /* 0xfffff800030085a7 */ /* 0x000ee4000800007f */
[----:B---3--:R-:W-:Y:S05]  /*10040*/  @!P0 BRA `(.L_x_15) ;  /* 0xfffffffc00ec8947 */ /* 0x008fea000383ffff */
[----:B------:R-:W-:Y:S05]  /*10050*/  BRA `(.L_x_320) ;  /* 0xffffff1400687947 */ /* 0x000fea000383ffff */
.L_x_20:
[----:B-1----:R-:W-:-:S04]  /*10060*/  IMAD.U32 R3, RZ, RZ, UR6 ;  /* 0x00000006ff037e24 */ /* 0x002fc8000f8e00ff */
[----:B------:R1:W2:Y:S03]  /*10070*/  SYNCS.PHASECHK.TRANS64.TRYWAIT P0, [R3+URZ], R0 ;  /* 0x00000000030075a7 */ /* 0x0002a6000800017f */
[----:B--2---:R-:W-:Y:S05]  /*10080*/  @!P0 NANOSLEEP.SYNCS 0x989680 ;  /* 0x009896800000895d */ /* 0x004fea0003900000 */
[----:B------:R-:W2:Y:S02]  /*10090*/  @!P0 SYNCS.PHASECHK.TRANS64 P0, [R3+URZ], R0 ;  /* 0x00000000030085a7 */ /* 0x000ea4000800007f */
[----:B--2---:R-:W-:Y:S05]  /*100a0*/  @!P0 BRA `(.L_x_20) ;  /* 0xfffffffc00ec8947 */ /* 0x004fea000383ffff */
[----:B------:R-:W-:Y:S05]  /*100b0*/  BRA `(.L_x_19) ;  /* 0xffffff1c00d07947 */ /* 0x000fea000383ffff */
.L_x_26:
[----:B-----5:R2:W-:Y:S02]  /*100c0*/  STL [R1+0x98], R0 ;  /* 0x0000980001007387 */ /* 0x0205e40000100800 */
[----:B--2---:R-:W-:-:S04]  /*100d0*/  IMAD.U32 R0, RZ, RZ, UR9 ;  /* 0x00000009ff007e24 */ /* 0x004fc8000f8e00ff */
[----:B------:R2:W3:Y:S03]  /*100e0*/  SYNCS.PHASECHK.TRANS64.TRYWAIT P0, [R0+URZ], R229 ;  /* 0x000000e5000075a7 */ /* 0x0004e6000800017f */
[----:B---3--:R-:W-:Y:S05]  /*100f0*/  @!P0 NANOSLEEP.SYNCS 0x989680 ;  /* 0x009896800000895d */ /* 0x008fea0003900000 */
[----:B------:R2:W3:Y:S02]  /*10100*/  @!P0 SYNCS.PHASECHK.TRANS64 P0, [R0+URZ], R229 ;  /* 0x000000e5000085a7 */ /* 0x0004e4000800007f */
[----:B--2---:R2:W5:Y:S02]  /*10110*/  LDL.LU R0, [R1+0x98] ;  /* 0x0000980001007983 */ /* 0x0045640000300800 */
[----:B--23--:R-:W-:Y:S05]  /*10120*/  @!P0 BRA `(.L_x_26) ;  /* 0xfffffffc00e48947 */ /* 0x00cfea000383ffff */
[----:B------:R-:W-:Y:S05]  /*10130*/  BRA `(.L_x_25) ;  /* 0xffffff3000687947 */ /* 0x000fea000383ffff */
.L_x_34:
[----:B-1----:R-:W-:-:S04]  /*10140*/  IMAD.U32 R25, RZ, RZ, UR18 ;  /* 0x00000012ff197e24 */ /* 0x002fc8000f8e00ff */
[----:B------:R1:W3:Y:S03]  /*10150*/  SYNCS.PHASECHK.TRANS64.TRYWAIT P0, [R25+URZ+0x8], R24 ;  /* 0x00000818190075a7 */ /* 0x0002e6000800017f */
[----:B---3--:R-:W-:Y:S05]  /*10160*/  @!P0 NANOSLEEP.SYNCS 0x989680 ;  /* 0x009896800000895d */ /* 0x008fea0003900000 */
[----:B------:R-:W3:Y:S02]  /*10170*/  @!P0 SYNCS.PHASECHK.TRANS64 P0, [R25+URZ+0x8], R24 ;  /* 0x00000818190085a7 */ /* 0x000ee4000800007f */
[----:B---3--:R-:W-:Y:S05]  /*10180*/  @!P0 BRA `(.L_x_34) ;  /* 0xfffffffc00ec8947 */ /* 0x008fea000383ffff */
[----:B------:R-:W-:Y:S05]  /*10190*/  BRA `(.L_x_321) ;  /* 0xffffff5400487947 */ /* 0x000fea000383ffff */
.L_x_299:
[----:B------:R-:W-:Y:S01]  /*101a0*/  BSSY B1, `(.L_x_322) ;  /* 0x0000006000017945 */ /* 0x000fe20003800000 */
[----:B------:R-:W-:-:S07]  /*101b0*/  IMAD.MOV.U32 R2, RZ, RZ, -0x1 ;  /* 0xffffffffff027424 */ /* 0x000fce00078e00ff */
[----:B------:R-:W-:Y:S05]  /*101c0*/  WARPSYNC.COLLECTIVE R2, `(.L_x_323) ;  /* 0x00000000020c7348 */ /* 0x000fea0003c00000 */
[----:B------:R-:W-:Y:S02]  /*101d0*/  ELECT P1, UR62, PT ;  /* 0x00000000003e782f */ /* 0x000fe40003820000 */
[----:B------:R-:W-:Y:S01]  /*101e0*/  MOV R2, UR62 ;  /* 0x0000003e00027c02 */ /* 0x000fe20008000f00 */
[----:B------:R-:W-:Y:S10]  /*101f0*/  ENDCOLLECTIVE ;  /* 0x000000000000791b */ /* 0x000ff40003800000 */
.L_x_323:
[----:B------:R-:W-:Y:S05]  /*10200*/  BSYNC B1 ;  /* 0x0000000000017941 */ /* 0x000fea0003800000 */
.L_x_322:
[----:B------:R-:W-:Y:S05]  /*10210*/  BRA `(.L_x_324) ;  /* 0xffffffec00a47947 */ /* 0x000fea000383ffff */
.L_x_302:
[----:B-1----:R1:W2:Y:S02]  /*10220*/  SYNCS.PHASECHK.TRANS64.TRYWAIT P1, [R11+URZ+0x28], R4 ;  /* 0x000028040b0075a7 */ /* 0x0022a4000802017f */
[----:B--2---:R-:W-:Y:S05]  /*10230*/  @!P1 NANOSLEEP.SYNCS 0x989680 ;  /* 0x009896800000995d */ /* 0x004fea0003900000 */
[----:B------:R-:W2:Y:S02]  /*10240*/  @!P1 SYNCS.PHASECHK.TRANS64 P1, [R11+URZ+0x28], R4 ;  /* 0x000028040b0095a7 */ /* 0x000ea4000802007f */
[----:B--2---:R-:W-:Y:S05]  /*10250*/  @!P1 BRA `(.L_x_302) ;  /* 0xfffffffc00f09947 */ /* 0x004fea000383ffff */
[----:B------:R-:W-:Y:S05]  /*10260*/  BRA `(.L_x_325) ;  /* 0xffffffec00e07947 */ /* 0x000fea000383ffff */
.L_x_311:
[----:B------:R-:W-:Y:S01]  /*10270*/  BSSY B0, `(.L_x_326) ;  /* 0x0000006000007945 */ /* 0x000fe20003800000 */
[----:B------:R-:W-:-:S07]  /*10280*/  IMAD.MOV.U32 R2, RZ, RZ, -0x1 ;  /* 0xffffffffff027424 */ /* 0x000fce00078e00ff */
[----:B01----:R-:W-:Y:S05]  /*10290*/  WARPSYNC.COLLECTIVE R2, `(.L_x_327) ;  /* 0x00000000020c7348 */ /* 0x003fea0003c00000 */
[----:B------:R-:W-:Y:S02]  /*102a0*/  ELECT P1, UR62, PT ;  /* 0x00000000003e782f */ /* 0x000fe40003820000 */
[----:B------:R-:W-:Y:S01]  /*102b0*/  MOV R2, UR62 ;  /* 0x0000003e00027c02 */ /* 0x000fe20008000f00 */
[----:B01----:R-:W-:Y:S10]  /*102c0*/  ENDCOLLECTIVE ;  /* 0x000000000000791b */ /* 0x003ff40003800000 */
.L_x_327:
[----:B------:R-:W-:Y:S05]  /*102d0*/  BSYNC B0 ;  /* 0x0000000000007941 */ /* 0x000fea0003800000 */
.L_x_326:
[----:B------:R-:W-:Y:S01]  /*102e0*/  PLOP3.LUT P0, PT, P1, PT, PT, 0x80, 0x0 ;  /* 0x000000000000781c */ /* 0x000fe20000f0f070 */
[----:B------:R-:W-:-:S12]  /*102f0*/  BRA `(.L_x_328) ;  /* 0xfffffff800647947 */ /* 0x000fd8000383ffff */
.L_x_315:
[----:B0-----:R0:W1:Y:S02]  /*10300*/  SYNCS.PHASECHK.TRANS64.TRYWAIT P0, [R7+URZ], R2 ;  /* 0x00000002070075a7 */ /* 0x001064000800017f */
[----:B-1----:R-:W-:Y:S05]  /*10310*/  @!P0 NANOSLEEP.SYNCS 0x989680 ;  /* 0x009896800000895d */ /* 0x002fea0003900000 */
[----:B------:R-:W1:Y:S02]  /*10320*/  @!P0 SYNCS.PHASECHK.TRANS64 P0, [R7+URZ], R2 ;  /* 0x00000002070085a7 */ /* 0x000e64000800007f */
[----:B-1----:R-:W-:Y:S05]  /*10330*/  @!P0 BRA `(.L_x_315) ;  /* 0xfffffffc00f08947 */ /* 0x002fea000383ffff */
[----:B------:R-:W-:Y:S05]  /*10340*/  BRA `(.L_x_329) ;  /* 0xfffffff800a87947 */ /* 0x000fea000383ffff */
.L_x_316:
[----:B0-----:R0:W1:Y:S02]  /*10350*/  SYNCS.PHASECHK.TRANS64.TRYWAIT P0, [R9+URZ], R4 ;  /* 0x00000004090075a7 */ /* 0x001064000800017f */
[----:B-1----:R-:W-:Y:S05]  /*10360*/  @!P0 NANOSLEEP.SYNCS 0x989680 ;  /* 0x009896800000895d */ /* 0x002fea0003900000 */
[----:B------:R-:W1:Y:S02]  /*10370*/  @!P0 SYNCS.PHASECHK.TRANS64 P0, [R9+URZ], R4 ;  /* 0x00000004090085a7 */ /* 0x000e64000800007f */
[----:B-1----:R-:W-:Y:S05]  /*10380*/  @!P0 BRA `(.L_x_316) ;  /* 0xfffffffc00f08947 */ /* 0x002fea000383ffff */
[----:B------:R-:W-:Y:S05]  /*10390*/  BRA `(.L_x_330) ;  /* 0xfffffff800b87947 */ /* 0x000fea000383ffff */
.L_x_317:
[----:B0-----:R0:W1:Y:S02]  /*103a0*/  SYNCS.PHASECHK.TRANS64.TRYWAIT P0, [R6+URZ], R5 ;  /* 0x00000005060075a7 */ /* 0x001064000800017f */
[----:B-1----:R-:W-:Y:S05]  /*103b0*/  @!P0 NANOSLEEP.SYNCS 0x989680 ;  /* 0x009896800000895d */ /* 0x002fea0003900000 */
[----:B------:R-:W1:Y:S02]  /*103c0*/  @!P0 SYNCS.PHASECHK.TRANS64 P0, [R6+URZ], R5 ;  /* 0x00000005060085a7 */ /* 0x000e64000800007f */
[----:B-1----:R-:W-:Y:S05]  /*103d0*/  @!P0 BRA `(.L_x_317) ;  /* 0xfffffffc00f08947 */ /* 0x002fea000383ffff */
[----:B------:R-:W-:Y:S05]  /*103e0*/  BRA `(.L_x_331) ;  /* 0xfffffff800c87947 */ /* 0x000fea000383ffff */
.L_x_318:
[----:B-1----:R1:W2:Y:S02]  /*103f0*/  SYNCS.PHASECHK.TRANS64.TRYWAIT P0, [R9+URZ], R4 ;  /* 0x00000004090075a7 */ /* 0x0022a4000800017f */
[----:B--2---:R-:W-:Y:S05]  /*10400*/  @!P0 NANOSLEEP.SYNCS 0x989680 ;  /* 0x009896800000895d */ /* 0x004fea0003900000 */
[----:B------:R-:W2:Y:S02]  /*10410*/  @!P0 SYNCS.PHASECHK.TRANS64 P0, [R9+URZ], R4 ;  /* 0x00000004090085a7 */ /* 0x000ea4000800007f */
[----:B--2---:R-:W-:Y:S05]  /*10420*/  @!P0 BRA `(.L_x_318) ;  /* 0xfffffffc00f08947 */ /* 0x004fea000383ffff */
[----:B------:R-:W-:Y:S05]  /*10430*/  BRA `(.L_x_332) ;  /* 0xfffffff800d07947 */ /* 0x000fea000383ffff */
.L_x_333:
[----:B------:R-:W-:-:S00]  /*10440*/  BRA `(.L_x_333) ;  /* 0xfffffffc00fc7947 */ /* 0x000fc0000383ffff */
[----:B------:R-:W-:-:S00]  /*10450*/  NOP ;  /* 0x0000000000007918 */ /* 0x000fc00000000000 */
        /* <DEDUP_REMOVED lines=10> */
.L_x_334:


//--------------------- .nv.shared._ZN7cutlass13device_kernelINS_4gemm6kernel13GemmUniversalIN4cute5tupleIJiiiiEEENS1_10collective13CollectiveMmaINS1_37MainloopSm90TmaGmmaWarpSpecializedFP8ILi5ENS5_IJNS4_1CILi1EEESB_SB_EEENS1_32KernelTmaWarpSpecializedPingpongEEENS5_IJNSA_ILi64EEENSA_ILi256EEENSA_ILi128EEEEEENS_12float_e4m3_tENS5_IJlSB_lEEESJ_SK_NS4_8TiledMMAINS4_8MMA_AtomIJNS4_4SM904GMMA31MMA_64x256x32_F32E4M3E4M3_SS_TNILNSO_7ScaleInE1ELSQ_1EEEEEENS4_6LayoutISC_NS5_IJNSA_ILi0EEESU_SU_EEEEENS5_IJNS4_10UnderscoreESX_SX_EEEEENS4_13SM90_TMA_LOADENS4_14ComposedLayoutINS4_7SwizzleILi3ELi4ELi3EEENS4_18smem_ptr_flag_bitsILi8EEENST_INS5_IJNSA_ILi8EEESH_EEENS5_IJSH_SB_EEEEEEEvNS4_8identityES10_S1A_vS1B_EENS_8epilogue10collective6detail29Sm90TmaWarpSpecializedAdapterINS1E_15DefaultEpilogueISJ_SK_SK_NS1D_6thread17LinearCombinationISJ_Li1EffLNS1I_9ScaleType4KindE0ELNS_15FloatRoundStyleE2ESJ_EENS1_15EpilogueDefaultEEEEEvvEEEEvNT_6ParamsE --------------------------
	.section	.nv.shared._ZN7cutlass13device_kernelINS_4gemm6kernel13GemmUniversalIN4cute5tupleIJiiiiEEENS1_10collective13CollectiveMmaINS1_37MainloopSm90TmaGmmaWarpSpecializedFP8ILi5ENS5_IJNS4_1CILi1EEESB_SB_EEENS1_32KernelTmaWarpSpecializedPingpongEEENS5_IJNSA_ILi64EEENSA_ILi256EEENSA_ILi128EEEEEENS_12float_e4m3_tENS5_IJlSB_lEEESJ_SK_NS4_8TiledMMAINS4_8MMA_AtomIJNS4_4SM904GMMA31MMA_64x256x32_F32E4M3E4M3_SS_TNILNSO_7ScaleInE1ELSQ_1EEEEEENS4_6LayoutISC_NS5_IJNSA_ILi0EEESU_SU_EEEEENS5_IJNS4_10UnderscoreESX_SX_EEEEENS4_13SM90_TMA_LOADENS4_14ComposedLayoutINS4_7SwizzleILi3ELi4ELi3EEENS4_18smem_ptr_flag_bitsILi8EEENST_INS5_IJNSA_ILi8EEESH_EEENS5_IJSH_SB_EEEEEEEvNS4_8identityES10_S1A_vS1B_EENS_8epilogue10collective6detail29Sm90TmaWarpSpecializedAdapterINS1E_15DefaultEpilogueISJ_SK_SK_NS1D_6thread17LinearCombinationISJ_Li1EffLNS1I_9ScaleType4KindE0ELNS_15FloatRoundStyleE2ESJ_EENS1_15EpilogueDefaultEEEEEvvEEEEvNT_6ParamsE,"aw",@nobits
	.sectionflags	@""
	.align	16
	.zero		1024


//--------------------- .nv.shared.reserved.0     --------------------------
	.section	.nv.shared.reserved.0,"aw",@nobits
	.weak		__nv_reservedSMEM_offset_0_alias
	.size		__nv_reservedSMEM_offset_0_alias, 0, 0
	.other		__nv_reservedSMEM_offset_0_alias,@"STO_CUDA_RESERVED_SHARED STV_DEFAULT"
__nv_reservedSMEM_offset_0_alias:
	.zero		0


//--------------------- .nv.global                --------------------------
	.section	.nv.global,"aw",@nobits
.nv.global:
	.type		_ZN40_INTERNAL_7867fa9b_4_k_cu_95a59c4d_178424cute1_E,@object
	.size		_ZN40_INTERNAL_7867fa9b_4_k_cu_95a59c4d_178424cute1_E,(_ZN40_INTERNAL_7867fa9b_4_k_cu_95a59c4d_178424cuda3std3__45__cpo6cbeginE - _ZN40_INTERNAL_7867fa9b_4_k_cu_95a59c4d_178424cute1_E)
_ZN40_INTERNAL_7867fa9b_4_k_cu_95a59c4d_178424cute1_E:
	.zero		1
	.type		_ZN40_INTERNAL_7867fa9b_4_k_cu_95a59c4d_178424cuda3std3__45__cpo6cbeginE,@object
	.size		_ZN40_INTERNAL_7867fa9b_4_k_cu_95a59c4d_178424cuda3std3__45__cpo6cbeginE,(_ZN40_INTERNAL_7867fa9b_4_k_cu_95a59c4d_178424cuda3std3__48in_placeE - _ZN40_INTERNAL_7867fa9b_4_k_cu_95a59c4d_178424cuda3std3__45__cpo6cbeginE)
_ZN40_INTERNAL_7867fa9b_4_k_cu_95a59c4d_178424cuda3std3__45__cpo6cbeginE:
	.zero		1
	.type		_ZN40_INTERNAL_7867fa9b_4_k_cu_95a59c4d_178424cuda3std3__48in_placeE,@object
	.size		_ZN40_INTERNAL_7867fa9b_4_k_cu_95a59c4d_178424cuda3std3__48in_placeE,(_ZN40_INTERNAL_7867fa9b_4_k_cu_95a59c4d_178424cuda3std6ranges3__45__cpo9iter_moveE - _ZN40_INTERNAL_7867fa9b_4_k_cu_95a59c4d_178424cuda3std3__48in_placeE)
_ZN40_INTERNAL_7867fa9b_4_k_cu_95a59c4d_178424cuda3std3__48in_placeE:
	.zero		1
	.type		_ZN40_INTERNAL_7867fa9b_4_k_cu_95a59c4d_178424cuda3std6ranges3__45__cpo9iter_moveE,@object
	.size		_ZN40_INTERNAL_7867fa9b_4_k_cu_95a59c4d_178424cuda3std6ranges3__45__cpo9iter_moveE,(_ZN40_INTERNAL_7867fa9b_4_k_cu_95a59c4d_178424cuda3std3__45__cpo5beginE - _ZN40_INTERNAL_7867fa9b_4_k_cu_95a59c4d_178424cuda3std6ranges3__45__cpo9iter_moveE)
_ZN40_INTERNAL_7867fa9b_4_k_cu_95a59c4d_178424cuda3std6ranges3__45__cpo9iter_moveE:
	.zero		1
	.type		_ZN40_INTERNAL_7867fa9b_4_k_cu_95a59c4d_178424cuda3std3__45__cpo5beginE,@object
	.size		_ZN40_INTERNAL_7867fa9b_4_k_cu_95a59c4d_178424cuda3std3__45__cpo5beginE,(_ZN40_INTERNAL_7867fa9b_4_k_cu_95a59c4d_178424cuda3std3__442_GLOBAL__N__7867fa9b_4_k_cu_95a59c4d_178426ignoreE - _ZN40_INTERNAL_7867fa9b_4_k_cu_95a59c4d_178424cuda3std3__45__cpo5beginE)
_ZN40_INTERNAL_7867fa9b_4_k_cu_95a59c4d_178424cuda3std3__45__cpo5beginE:
	.zero		1
	.type		_ZN40_INTERNAL_7867fa9b_4_k_cu_95a59c4d_178424cuda3std3__442_GLOBAL__N__7867fa9b_4_k_cu_95a59c4d_178426ignoreE,@object
	.size		_ZN40_INTERNAL_7867fa9b_4_k_cu_95a59c4d_178424cuda3std3__442_GLOBAL__N__7867fa9b_4_k_cu_95a59c4d_178426ignoreE,(_ZN40_INTERNAL_7867fa9b_4_k_cu_95a59c4d_178424cute7productE - _ZN40_INTERNAL_7867fa9b_4_k_cu_95a59c4d_178424cuda3std3__442_GLOBAL__N__7867fa9b_4_k_cu_95a59c4d_178426ignoreE)
_ZN40_INTERNAL_7867fa9b_4_k_cu_95a59c4d_178424cuda3std3__442_GLOBAL__N__7867fa9b_4_k_cu_95a59c4d_178426ignoreE:
	.zero		1
	.type		_ZN40_INTERNAL_7867fa9b_4_k_cu_95a59c4d_178424cute7productE,@object
	.size		_ZN40_INTERNAL_7867fa9b_4_k_cu_95a59c4d_178424cute7productE,(_ZN40_INTERNAL_7867fa9b_4_k_cu_95a59c4d_178424cuda3std3__45__cpo3endE - _ZN40_INTERNAL_7867fa9b_4_k_cu_95a59c4d_178424cute7productE)
_ZN40_INTERNAL_7867fa9b_4_k_cu_95a59c4d_178424cute7productE:
	.zero		1
	.type		_ZN40_INTERNAL_7867fa9b_4_k_cu_95a59c4d_178424cuda3std3__45__cpo3endE,@object
	.size		_ZN40_INTERNAL_7867fa9b_4_k_cu_95a59c4d_178424cuda3std3__45__cpo3endE,(_ZN40_INTERNAL_7867fa9b_4_k_cu_95a59c4d_178424cuda3std3__419piecewise_constructE - _ZN40_INTERNAL_7867fa9b_4_k_cu_95a59c4d_178424cuda3std3__45__cpo3endE)
_ZN40_INTERNAL_7867fa9b_4_k_cu_95a59c4d_178424cuda3std3__45__cpo3endE:
	.zero		1
	.type		_ZN40_INTERNAL_7867fa9b_4_k_cu_95a59c4d_178424cuda3std3__419piecewise_constructE,@object
	.size		_ZN40_INTERNAL_7867fa9b_4_k_cu_95a59c4d_178424cuda3std3__419piecewise_constructE,(_ZN40_INTERNAL_7867fa9b_4_k_cu_95a59c4d_178424cuda3std3__45__cpo4cendE - _ZN40_INTERNAL_7867fa9b_4_k_cu_95a59c4d_178424cuda3std3__419piecewise_constructE)
_ZN40_INTERNAL_7867fa9b_4_k_cu_95a59c4d_178424cuda3std3__419piecewise_constructE:
	.zero		1
	.type		_ZN40_INTERNAL_7867fa9b_4_k_cu_95a59c4d_178424cuda3std3__45__cpo4cendE,@object
	.size		_ZN40_INTERNAL_7867fa9b_4_k_cu_95a59c4d_178424cuda3std3__45__cpo4cendE,(_ZN40_INTERNAL_7867fa9b_4_k_cu_95a59c4d_178424cuda3std6ranges3__45__cpo4swapE - _ZN40_INTERNAL_7867fa9b_4_k_cu_95a59c4d_178424cuda3std3__45__cpo4cendE)
_ZN40_INTERNAL_7867fa9b_4_k_cu_95a59c4d_178424cuda3std3__45__cpo4cendE:
	.zero		1
	.type		_ZN40_INTERNAL_7867fa9b_4_k_cu_95a59c4d_178424cuda3std6ranges3__45__cpo4swapE,@object
	.size		_ZN40_INTERNAL_7867fa9b_4_k_cu_95a59c4d_178424cuda3std6ranges3__45__cpo4swapE,(.L_7 - _ZN40_INTERNAL_7867fa9b_4_k_cu_95a59c4d_178424cuda3std6ranges3__45__cpo4swapE)
_ZN40_INTERNAL_7867fa9b_4_k_cu_95a59c4d_178424cuda3std6ranges3__45__cpo4swapE:
	.zero		1
.L_7:


//--------------------- .nv.constant0._ZN7cutlass13device_kernelINS_4gemm6kernel13GemmUniversalIN4cute5tupleIJiiiiEEENS1_10collective13CollectiveMmaINS1_37MainloopSm90TmaGmmaWarpSpecializedFP8ILi5ENS5_IJNS4_1CILi1EEESB_SB_EEENS1_32KernelTmaWarpSpecializedPingpongEEENS5_IJNSA_ILi64EEENSA_ILi256EEENSA_ILi128EEEEEENS_12float_e4m3_tENS5_IJlSB_lEEESJ_SK_NS4_8TiledMMAINS4_8MMA_AtomIJNS4_4SM904GMMA31MMA_64x256x32_F32E4M3E4M3_SS_TNILNSO_7ScaleInE1ELSQ_1EEEEEENS4_6LayoutISC_NS5_IJNSA_ILi0EEESU_SU_EEEEENS5_IJNS4_10UnderscoreESX_SX_EEEEENS4_13SM90_TMA_LOADENS4_14ComposedLayoutINS4_7SwizzleILi3ELi4ELi3EEENS4_18smem_ptr_flag_bitsILi8EEENST_INS5_IJNSA_ILi8EEESH_EEENS5_IJSH_SB_EEEEEEEvNS4_8identityES10_S1A_vS1B_EENS_8epilogue10collective6detail29Sm90TmaWarpSpecializedAdapterINS1E_15DefaultEpilogueISJ_SK_SK_NS1D_6thread17LinearCombinationISJ_Li1EffLNS1I_9ScaleType4KindE0ELNS_15FloatRoundStyleE2ESJ_EENS1_15EpilogueDefaultEEEEEvvEEEEvNT_6ParamsE --------------------------
	.section	.nv.constant0._ZN7cutlass13device_kernelINS_4gemm6kernel13GemmUniversalIN4cute5tupleIJiiiiEEENS1_10collective13CollectiveMmaINS1_37MainloopSm90TmaGmmaWarpSpecializedFP8ILi5ENS5_IJNS4_1CILi1EEESB_SB_EEENS1_32KernelTmaWarpSpecializedPingpongEEENS5_IJNSA_ILi64EEENSA_ILi256EEENSA_ILi128EEEEEENS_12float_e4m3_tENS5_IJlSB_lEEESJ_SK_NS4_8TiledMMAINS4_8MMA_AtomIJNS4_4SM904GMMA31MMA_64x256x32_F32E4M3E4M3_SS_TNILNSO_7ScaleInE1ELSQ_1EEEEEENS4_6LayoutISC_NS5_IJNSA_ILi0EEESU_SU_EEEEENS5_IJNS4_10UnderscoreESX_SX_EEEEENS4_13SM90_TMA_LOADENS4_14ComposedLayoutINS4_7SwizzleILi3ELi4ELi3EEENS4_18smem_ptr_flag_bitsILi8EEENST_INS5_IJNSA_ILi8EEESH_EEENS5_IJSH_SB_EEEEEEEvNS4_8identityES10_S1A_vS1B_EENS_8epilogue10collective6detail29Sm90TmaWarpSpecializedAdapterINS1E_15DefaultEpilogueISJ_SK_SK_NS1D_6thread17LinearCombinationISJ_Li1EffLNS1I_9ScaleType4KindE0ELNS_15FloatRoundStyleE2ESJ_EENS1_15EpilogueDefaultEEEEEvvEEEEvNT_6ParamsE,"a",@progbits
	.sectionflags	@""
	.align	4
.nv.constant0._ZN7cutlass13device_kernelINS_4gemm6kernel13GemmUniversalIN4cute5tupleIJiiiiEEENS1_10collective13CollectiveMmaINS1_37MainloopSm90TmaGmmaWarpSpecializedFP8ILi5ENS5_IJNS4_1CILi1EEESB_SB_EEENS1_32KernelTmaWarpSpecializedPingpongEEENS5_IJNSA_ILi64EEENSA_ILi256EEENSA_ILi128EEEEEENS_12float_e4m3_tENS5_IJlSB_lEEESJ_SK_NS4_8TiledMMAINS4_8MMA_AtomIJNS4_4SM904GMMA31MMA_64x256x32_F32E4M3E4M3_SS_TNILNSO_7ScaleInE1ELSQ_1EEEEEENS4_6LayoutISC_NS5_IJNSA_ILi0EEESU_SU_EEEEENS5_IJNS4_10UnderscoreESX_SX_EEEEENS4_13SM90_TMA_LOADENS4_14ComposedLayoutINS4_7SwizzleILi3ELi4ELi3EEENS4_18smem_ptr_flag_bitsILi8EEENST_INS5_IJNSA_ILi8EEESH_EEENS5_IJSH_SB_EEEEEEEvNS4_8identityES10_S1A_vS1B_EENS_8epilogue10collective6detail29Sm90TmaWarpSpecializedAdapterINS1E_15DefaultEpilogueISJ_SK_SK_NS1D_6thread17LinearCombinationISJ_Li1EffLNS1I_9ScaleType4KindE0ELNS_15FloatRoundStyleE2ESJ_EENS1_15EpilogueDefaultEEEEEvvEEEEvNT_6ParamsE:
	.zero		1664


//--------------------- SYMBOLS --------------------------

	.type		.nv.reservedSmem.offset0,@object
	.size		.nv.reservedSmem.offset0,0x4
